// auto-generated by cutlass_sweep.gemm — config: {"arch": "sm_90", "cluster_m": 2, "cluster_n": 1, "dtype": "e4m3", "dtype_b": "e4m3", "layout": "nt", "stages": 0, "tile_k": 32, "tile_m": 128, "tile_n": 96}
#include "cutlass/cutlass.h"
#include "cutlass/gemm/collective/collective_builder.hpp"
#include "cutlass/gemm/device/gemm_universal_adapter.h"
#include "cutlass/gemm/kernel/gemm_universal.hpp"
#include "cutlass/epilogue/collective/collective_builder.hpp"

using ElemA = cutlass::float_e4m3_t;
using ElemB = cutlass::float_e4m3_t;
using ElemCD = cutlass::float_e4m3_t;
using Acc  = float;
using TileShape    = cute::Shape<cute::_128, cute::_96, cute::_32>;
using ClusterShape = cute::Shape<cute::_2, cute::_1, cute::_1>;

using CollectiveEpilogue = typename cutlass::epilogue::collective::CollectiveBuilder<
    cutlass::arch::Sm90, cutlass::arch::OpClassTensorOp,
    TileShape, ClusterShape,
    cutlass::epilogue::collective::EpilogueTileAuto,
    Acc, Acc,
    ElemCD, cutlass::layout::RowMajor, 128 / cutlass::sizeof_bits<ElemCD>::value,
    ElemCD, cutlass::layout::RowMajor, 128 / cutlass::sizeof_bits<ElemCD>::value,
    cutlass::epilogue::collective::EpilogueScheduleAuto
  >::CollectiveOp;

using CollectiveMainloop = typename cutlass::gemm::collective::CollectiveBuilder<
    cutlass::arch::Sm90, cutlass::arch::OpClassTensorOp,
    ElemA, cutlass::layout::RowMajor, 128 / cutlass::sizeof_bits<ElemA>::value,
    ElemB, cutlass::layout::ColumnMajor, 128 / cutlass::sizeof_bits<ElemB>::value,
    Acc,
    TileShape, ClusterShape,
    cutlass::gemm::collective::StageCountAutoCarveout<static_cast<int>(sizeof(typename CollectiveEpilogue::SharedStorage))>,
    cutlass::gemm::collective::KernelScheduleAuto
  >::CollectiveOp;

using GemmKernel = cutlass::gemm::kernel::GemmUniversal<
    cute::Shape<int,int,int,int>,
    CollectiveMainloop,
    CollectiveEpilogue
>;
using Gemm = cutlass::gemm::device::GemmUniversalAdapter<GemmKernel>;

// Force the device kernel symbol into the cubin without needing a host main.
auto* _anchor = &cutlass::device_kernel<GemmKernel>;


// ===== COMPILED SASS (sm_90a) =====

	.target	sm_90a

	.elftype	@"ET_EXEC"


//--------------------- .note.nv.tkinfo           --------------------------
	.section	.note.nv.tkinfo,"",@"SHT_NOTE"
	.sectionflags	@"SHF_NOTE_NV_TKINFO"
	.tkinfo
        /*0018*/ 	.word	0x00000002
        /*0030*/ 	.string	""
        /*0030*/ 	.string	"ptxas"
        /*0030*/ 	.string	"Cuda compilation tools, release 13.0, V13.0.88"
        /*0030*/ 	.string	"Build cuda_13.0.r13.0/compiler.36424714_0"
        /*0030*/ 	.string	"-arch sm_90a -m 64 "



//--------------------- .note.nv.cuinfo           --------------------------
	.section	.note.nv.cuinfo,"",@"SHT_NOTE"
	.sectionflags	@"SHF_NOTE_NV_CUINFO"
        /*0018*/ 	.short	0x0002
        /*001a*/ 	.short	0x005a
        /*001c*/ 	.short	0x0082
	.zero		2


//--------------------- .nv.info                  --------------------------
	.section	.nv.info,"",@"SHT_CUDA_INFO"
	.align	4


	//----- nvinfo : EIATTR_REGCOUNT
	.align		4
        /*0000*/ 	.byte	0x04, 0x2f
        /*0002*/ 	.short	(.L_12 - .L_11)
	.align		4
.L_11:
        /*0004*/ 	.word	index@(_ZN7cutlass13device_kernelINS_4gemm6kernel13GemmUniversalIN4cute5tupleIJiiiiEEENS1_10collective13CollectiveMmaINS1_37MainloopSm90TmaGmmaWarpSpecializedFP8ILi32ENS5_IJNS4_1CILi2EEENSA_ILi1EEESC_EEENS1_35KernelTmaWarpSpecializedCooperativeEEENS5_IJNSA_ILi128EEENSA_ILi96EEENSA_ILi32EEEEEENS_12float_e4m3_tENS5_IJlSC_lEEESK_SL_NS4_8TiledMMAINS4_8MMA_AtomIJNS4_4SM904GMMA30MMA_64x96x32_F32E4M3E4M3_SS_TNILNSP_7ScaleInE1ELSR_1EEEEEENS4_6LayoutISD_NS5_IJSC_NSA_ILi0EEESV_EEEEENS5_IJNS4_10UnderscoreESY_SY_EEEEENS4_13SM90_TMA_LOADENS4_14ComposedLayoutINS4_7SwizzleILi1ELi4ELi3EEENS4_18smem_ptr_flag_bitsILi8EEENSU_INS5_IJNSA_ILi8EEESI_EEENS5_IJSI_SC_EEEEEEEvNS4_8identityENS4_23SM90_TMA_LOAD_MULTICASTES1B_vS1C_EENS_8epilogue10collective6detail29Sm90TmaWarpSpecializedAdapterINS1G_15DefaultEpilogueISK_SL_SL_NS1F_6thread17LinearCombinationISK_Li1EffLNS1K_9ScaleType4KindE0ELNS_15FloatRoundStyleE2ESK_EENS1_15EpilogueDefaultEEEEEvvEEEEvNT_6ParamsE)
        /*0008*/ 	.word	0x000000a8


	//----- nvinfo : EIATTR_FRAME_SIZE
	.align		4
.L_12:
        /*000c*/ 	.byte	0x04, 0x11
        /*000e*/ 	.short	(.L_14 - .L_13)
	.align		4
.L_13:
        /*0010*/ 	.word	index@(_ZN7cutlass13device_kernelINS_4gemm6kernel13GemmUniversalIN4cute5tupleIJiiiiEEENS1_10collective13CollectiveMmaINS1_37MainloopSm90TmaGmmaWarpSpecializedFP8ILi32ENS5_IJNS4_1CILi2EEENSA_ILi1EEESC_EEENS1_35KernelTmaWarpSpecializedCooperativeEEENS5_IJNSA_ILi128EEENSA_ILi96EEENSA_ILi32EEEEEENS_12float_e4m3_tENS5_IJlSC_lEEESK_SL_NS4_8TiledMMAINS4_8MMA_AtomIJNS4_4SM904GMMA30MMA_64x96x32_F32E4M3E4M3_SS_TNILNSP_7ScaleInE1ELSR_1EEEEEENS4_6LayoutISD_NS5_IJSC_NSA_ILi0EEESV_EEEEENS5_IJNS4_10UnderscoreESY_SY_EEEEENS4_13SM90_TMA_LOADENS4_14ComposedLayoutINS4_7SwizzleILi1ELi4ELi3EEENS4_18smem_ptr_flag_bitsILi8EEENSU_INS5_IJNSA_ILi8EEESI_EEENS5_IJSI_SC_EEEEEEEvNS4_8identityENS4_23SM90_TMA_LOAD_MULTICASTES1B_vS1C_EENS_8epilogue10collective6detail29Sm90TmaWarpSpecializedAdapterINS1G_15DefaultEpilogueISK_SL_SL_NS1F_6thread17LinearCombinationISK_Li1EffLNS1K_9ScaleType4KindE0ELNS_15FloatRoundStyleE2ESK_EENS1_15EpilogueDefaultEEEEEvvEEEEvNT_6ParamsE)
        /*0014*/ 	.word	0x00000000


	//----- nvinfo : EIATTR_MIN_STACK_SIZE
	.align		4
.L_14:
        /*0018*/ 	.byte	0x04, 0x12
        /*001a*/ 	.short	(.L_16 - .L_15)
	.align		4
.L_15:
        /*001c*/ 	.word	index@(_ZN7cutlass13device_kernelINS_4gemm6kernel13GemmUniversalIN4cute5tupleIJiiiiEEENS1_10collective13CollectiveMmaINS1_37MainloopSm90TmaGmmaWarpSpecializedFP8ILi32ENS5_IJNS4_1CILi2EEENSA_ILi1EEESC_EEENS1_35KernelTmaWarpSpecializedCooperativeEEENS5_IJNSA_ILi128EEENSA_ILi96EEENSA_ILi32EEEEEENS_12float_e4m3_tENS5_IJlSC_lEEESK_SL_NS4_8TiledMMAINS4_8MMA_AtomIJNS4_4SM904GMMA30MMA_64x96x32_F32E4M3E4M3_SS_TNILNSP_7ScaleInE1ELSR_1EEEEEENS4_6LayoutISD_NS5_IJSC_NSA_ILi0EEESV_EEEEENS5_IJNS4_10UnderscoreESY_SY_EEEEENS4_13SM90_TMA_LOADENS4_14ComposedLayoutINS4_7SwizzleILi1ELi4ELi3EEENS4_18smem_ptr_flag_bitsILi8EEENSU_INS5_IJNSA_ILi8EEESI_EEENS5_IJSI_SC_EEEEEEEvNS4_8identityENS4_23SM90_TMA_LOAD_MULTICASTES1B_vS1C_EENS_8epilogue10collective6detail29Sm90TmaWarpSpecializedAdapterINS1G_15DefaultEpilogueISK_SL_SL_NS1F_6thread17LinearCombinationISK_Li1EffLNS1K_9ScaleType4KindE0ELNS_15FloatRoundStyleE2ESK_EENS1_15EpilogueDefaultEEEEEvvEEEEvNT_6ParamsE)
        /*0020*/ 	.word	0x00000000
.L_16:


//--------------------- .nv.compat                --------------------------
	.section	.nv.compat,"",@"SHT_CUDA_COMPAT_INFO"
	.align	4
        /*0000*/ 	.byte	0x02, 0x09, 0x01, 0x00, 0x02, 0x02, 0x04, 0x00, 0x02, 0x05, 0x05, 0x00, 0x03, 0x07, 0x01, 0x01
        /*0010*/ 	.byte	0x02, 0x03, 0x01, 0x00, 0x02, 0x06, 0x01, 0x00, 0x04, 0x0b, 0x08, 0x00, 0x00, 0x00, 0x00, 0x00
        /*0020*/ 	.byte	0x00, 0x00, 0x00, 0x00


//--------------------- .nv.info._ZN7cutlass13device_kernelINS_4gemm6kernel13GemmUniversalIN4cute5tupleIJiiiiEEENS1_10collective13CollectiveMmaINS1_37MainloopSm90TmaGmmaWarpSpecializedFP8ILi32ENS5_IJNS4_1CILi2EEENSA_ILi1EEESC_EEENS1_35KernelTmaWarpSpecializedCooperativeEEENS5_IJNSA_ILi128EEENSA_ILi96EEENSA_ILi32EEEEEENS_12float_e4m3_tENS5_IJlSC_lEEESK_SL_NS4_8TiledMMAINS4_8MMA_AtomIJNS4_4SM904GMMA30MMA_64x96x32_F32E4M3E4M3_SS_TNILNSP_7ScaleInE1ELSR_1EEEEEENS4_6LayoutISD_NS5_IJSC_NSA_ILi0EEESV_EEEEENS5_IJNS4_10UnderscoreESY_SY_EEEEENS4_13SM90_TMA_LOADENS4_14ComposedLayoutINS4_7SwizzleILi1ELi4ELi3EEENS4_18smem_ptr_flag_bitsILi8EEENSU_INS5_IJNSA_ILi8EEESI_EEENS5_IJSI_SC_EEEEEEEvNS4_8identityENS4_23SM90_TMA_LOAD_MULTICASTES1B_vS1C_EENS_8epilogue10collective6detail29Sm90TmaWarpSpecializedAdapterINS1G_15DefaultEpilogueISK_SL_SL_NS1F_6thread17LinearCombinationISK_Li1EffLNS1K_9ScaleType4KindE0ELNS_15FloatRoundStyleE2ESK_EENS1_15EpilogueDefaultEEEEEvvEEEEvNT_6ParamsE --------------------------
	.section	.nv.info._ZN7cutlass13device_kernelINS_4gemm6kernel13GemmUniversalIN4cute5tupleIJiiiiEEENS1_10collective13CollectiveMmaINS1_37MainloopSm90TmaGmmaWarpSpecializedFP8ILi32ENS5_IJNS4_1CILi2EEENSA_ILi1EEESC_EEENS1_35KernelTmaWarpSpecializedCooperativeEEENS5_IJNSA_ILi128EEENSA_ILi96EEENSA_ILi32EEEEEENS_12float_e4m3_tENS5_IJlSC_lEEESK_SL_NS4_8TiledMMAINS4_8MMA_AtomIJNS4_4SM904GMMA30MMA_64x96x32_F32E4M3E4M3_SS_TNILNSP_7ScaleInE1ELSR_1EEEEEENS4_6LayoutISD_NS5_IJSC_NSA_ILi0EEESV_EEEEENS5_IJNS4_10UnderscoreESY_SY_EEEEENS4_13SM90_TMA_LOADENS4_14ComposedLayoutINS4_7SwizzleILi1ELi4ELi3EEENS4_18smem_ptr_flag_bitsILi8EEENSU_INS5_IJNSA_ILi8EEESI_EEENS5_IJSI_SC_EEEEEEEvNS4_8identityENS4_23SM90_TMA_LOAD_MULTICASTES1B_vS1C_EENS_8epilogue10collective6detail29Sm90TmaWarpSpecializedAdapterINS1G_15DefaultEpilogueISK_SL_SL_NS1F_6thread17LinearCombinationISK_Li1EffLNS1K_9ScaleType4KindE0ELNS_15FloatRoundStyleE2ESK_EENS1_15EpilogueDefaultEEEEEvvEEEEvNT_6ParamsE,"",@"SHT_CUDA_INFO"
	.sectionflags	@""
	.align	4


	//----- nvinfo : EIATTR_CUDA_API_VERSION
	.align		4
        /*0000*/ 	.byte	0x04, 0x37
        /*0002*/ 	.short	(.L_18 - .L_17)
.L_17:
        /*0004*/ 	.word	0x00000082


	//----- nvinfo : EIATTR_KPARAM_INFO
	.align		4
.L_18:
        /*0008*/ 	.byte	0x04, 0x17
        /*000a*/ 	.short	(.L_20 - .L_19)
.L_19:
        /*000c*/ 	.word	0x00000000
        /*0010*/ 	.short	0x0000
        /*0012*/ 	.short	0x0070
        /*0014*/ 	.byte	0x00, 0xf0, 0x01, 0x10


	//----- nvinfo : EIATTR_SPARSE_MMA_MASK
	.align		4
.L_20:
        /*0018*/ 	.byte	0x03, 0x50
        /*001a*/ 	.short	0x0000


	//----- nvinfo : EIATTR_MAXREG_COUNT
	.align		4
        /*001c*/ 	.byte	0x03, 0x1b
        /*001e*/ 	.short	0x00a8


	//----- nvinfo : EIATTR_NUM_BARRIERS
	.align		4
        /*0020*/ 	.byte	0x02, 0x4c
        /*0022*/ 	.byte	0x01
	.zero		1


	//----- nvinfo : EIATTR_MERCURY_ISA_VERSION
	.align		4
        /*0024*/ 	.byte	0x03, 0x5f
        /*0026*/ 	.short	0x0101


	//----- nvinfo : EIATTR_INT_WARP_WIDE_INSTR_OFFSETS
	.align		4
        /*0028*/ 	.byte	0x04, 0x31
        /*002a*/ 	.short	(.L_22 - .L_21)


	//   ....[0]....
.L_21:
        /*002c*/ 	.word	0x00000850


	//   ....[1]....
        /*0030*/ 	.word	0x00000880


	//   ....[2]....
        /*0034*/ 	.word	0x00000a30


	//   ....[3]....
        /*0038*/ 	.word	0x00002be0


	//----- nvinfo : EIATTR_COOP_GROUP_MASK_REGIDS
	.align		4
.L_22:
        /*003c*/ 	.byte	0x04, 0x29
        /*003e*/ 	.short	(.L_24 - .L_23)


	//   ....[0]....
.L_23:
        /*0040*/ 	.word	0xffffffff


	//   ....[1]....
        /*0044*/ 	.word	0xffffffff


	//   ....[2]....
        /*0048*/ 	.word	0xffffffff


	//   ....[3]....
        /*004c*/ 	.word	0xffffffff


	//   ....[4]....
        /*0050*/ 	.word	0xffffffff


	//   ....[5]....
        /*0054*/ 	.word	0xffffffff


	//----- nvinfo : EIATTR_COOP_GROUP_INSTR_OFFSETS
	.align		4
.L_24:
        /*0058*/ 	.byte	0x04, 0x28
        /*005a*/ 	.short	(.L_26 - .L_25)


	//   ....[0]....
.L_25:
        /*005c*/ 	.word	0x00000060


	//   ....[1]....
        /*0060*/ 	.word	0x00000070


	//   ....[2]....
        /*0064*/ 	.word	0x00000130


	//   ....[3]....
        /*0068*/ 	.word	0x00000680


	//   ....[4]....
        /*006c*/ 	.word	0x00000ba0


	//   ....[5]....
        /*0070*/ 	.word	0x00001620


	//----- nvinfo : EIATTR_REG_RECONFIG
	.align		4
.L_26:
        /*0074*/ 	.byte	0x01, 0x54
	.zero		2


	//----- nvinfo : EIATTR_MBARRIER_INSTR_OFFSETS
	.align		4
        /*0078*/ 	.byte	0x04, 0x39
        /*007a*/ 	.short	(.L_28 - .L_27)


	//   ....[0]....
.L_27:
        /*007c*/ 	.word	0x00000250
        /*0080*/ 	.word	0x000000ff
        /*0084*/ 	.word	0x00000000
        /*0088*/ 	.short	0x0100
        /*008a*/ 	.byte	0x08
	.zero		1


	//   ....[1]....
        /*008c*/ 	.word	0x00000260
        /*0090*/ 	.word	0x000000ff
        /*0094*/ 	.word	0x00000100
        /*0098*/ 	.short	0x0100
        /*009a*/ 	.byte	0x08
	.zero		1


	//   ....[2]....
        /*009c*/ 	.word	0x00000270
        /*00a0*/ 	.word	0x000000ff
        /*00a4*/ 	.word	0x00000008
        /*00a8*/ 	.short	0x0100
        /*00aa*/ 	.byte	0x08
	.zero		1


	//   ....[3]....
        /*00ac*/ 	.word	0x00000280
        /*00b0*/ 	.word	0x000000ff
        /*00b4*/ 	.word	0x00000108
        /*00b8*/ 	.short	0x0100
        /*00ba*/ 	.byte	0x08
	.zero		1


	//   ....[4]....
        /*00bc*/ 	.word	0x00000290
        /*00c0*/ 	.word	0x000000ff
        /*00c4*/ 	.word	0x00000010
        /*00c8*/ 	.short	0x0100
        /*00ca*/ 	.byte	0x08
	.zero		1


	//   ....[5]....
        /*00cc*/ 	.word	0x000002a0
        /*00d0*/ 	.word	0x000000ff
        /*00d4*/ 	.word	0x00000110
        /*00d8*/ 	.short	0x0100
        /*00da*/ 	.byte	0x08
	.zero		1


	//   ....[6]....
        /*00dc*/ 	.word	0x000002b0
        /*00e0*/ 	.word	0x000000ff
        /*00e4*/ 	.word	0x00000018
        /*00e8*/ 	.short	0x0100
        /*00ea*/ 	.byte	0x08
	.zero		1


	//   ....[7]....
        /*00ec*/ 	.word	0x000002c0
        /*00f0*/ 	.word	0x000000ff
        /*00f4*/ 	.word	0x00000118
        /*00f8*/ 	.short	0x0100
        /*00fa*/ 	.byte	0x08
	.zero		1


	//   ....[8]....
        /*00fc*/ 	.word	0x000002d0
        /*0100*/ 	.word	0x000000ff
        /*0104*/ 	.word	0x00000020
        /*0108*/ 	.short	0x0100
        /*010a*/ 	.byte	0x08
	.zero		1


	//   ....[9]....
        /*010c*/ 	.word	0x000002e0
        /*0110*/ 	.word	0x000000ff
        /*0114*/ 	.word	0x00000120
        /*0118*/ 	.short	0x0100
        /*011a*/ 	.byte	0x08
	.zero		1


	//   ....[10]....
        /*011c*/ 	.word	0x000002f0
        /*0120*/ 	.word	0x000000ff
        /*0124*/ 	.word	0x00000028
        /*0128*/ 	.short	0x0100
        /*012a*/ 	.byte	0x08
	.zero		1


	//   ....[11]....
        /*012c*/ 	.word	0x00000300
        /*0130*/ 	.word	0x000000ff
        /*0134*/ 	.word	0x00000128
        /*0138*/ 	.short	0x0100
        /*013a*/ 	.byte	0x08
	.zero		1


	//   ....[12]....
        /*013c*/ 	.word	0x00000310
        /*0140*/ 	.word	0x000000ff
        /*0144*/ 	.word	0x00000030
        /*0148*/ 	.short	0x0100
        /*014a*/ 	.byte	0x08
	.zero		1


	//   ....[13]....
        /*014c*/ 	.word	0x00000320
        /*0150*/ 	.word	0x000000ff
        /*0154*/ 	.word	0x00000130
        /*0158*/ 	.short	0x0100
        /*015a*/ 	.byte	0x08
	.zero		1


	//   ....[14]....
        /*015c*/ 	.word	0x00000330
        /*0160*/ 	.word	0x000000ff
        /*0164*/ 	.word	0x00000038
        /*0168*/ 	.short	0x0100
        /*016a*/ 	.byte	0x08
	.zero		1


	//   ....[15]....
        /*016c*/ 	.word	0x00000340
        /*0170*/ 	.word	0x000000ff
        /*0174*/ 	.word	0x00000138
        /*0178*/ 	.short	0x0100
        /*017a*/ 	.byte	0x08
	.zero		1


	//   ....[16]....
        /*017c*/ 	.word	0x00000350
        /*0180*/ 	.word	0x000000ff
        /*0184*/ 	.word	0x00000040
        /*0188*/ 	.short	0x0100
        /*018a*/ 	.byte	0x08
	.zero		1


	//   ....[17]....
        /*018c*/ 	.word	0x00000360
        /*0190*/ 	.word	0x000000ff
        /*0194*/ 	.word	0x00000140
        /*0198*/ 	.short	0x0100
        /*019a*/ 	.byte	0x08
	.zero		1


	//   ....[18]....
        /*019c*/ 	.word	0x00000370
        /*01a0*/ 	.word	0x000000ff
        /*01a4*/ 	.word	0x00000048
        /*01a8*/ 	.short	0x0100
        /*01aa*/ 	.byte	0x08
	.zero		1


	//   ....[19]....
        /*01ac*/ 	.word	0x00000380
        /*01b0*/ 	.word	0x000000ff
        /*01b4*/ 	.word	0x00000148
        /*01b8*/ 	.short	0x0100
        /*01ba*/ 	.byte	0x08
	.zero		1


	//   ....[20]....
        /*01bc*/ 	.word	0x00000390
        /*01c0*/ 	.word	0x000000ff
        /*01c4*/ 	.word	0x00000050
        /*01c8*/ 	.short	0x0100
        /*01ca*/ 	.byte	0x08
	.zero		1


	//   ....[21]....
        /*01cc*/ 	.word	0x000003a0
        /*01d0*/ 	.word	0x000000ff
        /*01d4*/ 	.word	0x00000150
        /*01d8*/ 	.short	0x0100
        /*01da*/ 	.byte	0x08
	.zero		1


	//   ....[22]....
        /*01dc*/ 	.word	0x000003b0
        /*01e0*/ 	.word	0x000000ff
        /*01e4*/ 	.word	0x00000058
        /*01e8*/ 	.short	0x0100
        /*01ea*/ 	.byte	0x08
	.zero		1


	//   ....[23]....
        /*01ec*/ 	.word	0x000003c0
        /*01f0*/ 	.word	0x000000ff
        /*01f4*/ 	.word	0x00000158
        /*01f8*/ 	.short	0x0100
        /*01fa*/ 	.byte	0x08
	.zero		1


	//   ....[24]....
        /*01fc*/ 	.word	0x000003d0
        /*0200*/ 	.word	0x000000ff
        /*0204*/ 	.word	0x00000060
        /*0208*/ 	.short	0x0100
        /*020a*/ 	.byte	0x08
	.zero		1


	//   ....[25]....
        /*020c*/ 	.word	0x000003e0
        /*0210*/ 	.word	0x000000ff
        /*0214*/ 	.word	0x00000160
        /*0218*/ 	.short	0x0100
        /*021a*/ 	.byte	0x08
	.zero		1


	//   ....[26]....
        /*021c*/ 	.word	0x000003f0
        /*0220*/ 	.word	0x000000ff
        /*0224*/ 	.word	0x00000068
        /*0228*/ 	.short	0x0100
        /*022a*/ 	.byte	0x08
	.zero		1


	//   ....[27]....
        /*022c*/ 	.word	0x00000400
        /*0230*/ 	.word	0x000000ff
        /*0234*/ 	.word	0x00000168
        /*0238*/ 	.short	0x0100
        /*023a*/ 	.byte	0x08
	.zero		1


	//   ....[28]....
        /*023c*/ 	.word	0x00000410
        /*0240*/ 	.word	0x000000ff
        /*0244*/ 	.word	0x00000070
        /*0248*/ 	.short	0x0100
        /*024a*/ 	.byte	0x08
	.zero		1


	//   ....[29]....
        /*024c*/ 	.word	0x00000420
        /*0250*/ 	.word	0x000000ff
        /*0254*/ 	.word	0x00000170
        /*0258*/ 	.short	0x0100
        /*025a*/ 	.byte	0x08
	.zero		1


	//   ....[30]....
        /*025c*/ 	.word	0x00000430
        /*0260*/ 	.word	0x000000ff
        /*0264*/ 	.word	0x00000078
        /*0268*/ 	.short	0x0100
        /*026a*/ 	.byte	0x08
	.zero		1


	//   ....[31]....
        /*026c*/ 	.word	0x00000440
        /*0270*/ 	.word	0x000000ff
        /*0274*/ 	.word	0x00000178
        /*0278*/ 	.short	0x0100
        /*027a*/ 	.byte	0x08
	.zero		1


	//   ....[32]....
        /*027c*/ 	.word	0x00000450
        /*0280*/ 	.word	0x000000ff
        /*0284*/ 	.word	0x00000080
        /*0288*/ 	.short	0x0100
        /*028a*/ 	.byte	0x08
	.zero		1


	//   ....[33]....
        /*028c*/ 	.word	0x00000460
        /*0290*/ 	.word	0x000000ff
        /*0294*/ 	.word	0x00000180
        /*0298*/ 	.short	0x0100
        /*029a*/ 	.byte	0x08
	.zero		1


	//   ....[34]....
        /*029c*/ 	.word	0x00000470
        /*02a0*/ 	.word	0x000000ff
        /*02a4*/ 	.word	0x00000088
        /*02a8*/ 	.short	0x0100
        /*02aa*/ 	.byte	0x08
	.zero		1


	//   ....[35]....
        /*02ac*/ 	.word	0x00000480
        /*02b0*/ 	.word	0x000000ff
        /*02b4*/ 	.word	0x00000188
        /*02b8*/ 	.short	0x0100
        /*02ba*/ 	.byte	0x08
	.zero		1


	//   ....[36]....
        /*02bc*/ 	.word	0x00000490
        /*02c0*/ 	.word	0x000000ff
        /*02c4*/ 	.word	0x00000090
        /*02c8*/ 	.short	0x0100
        /*02ca*/ 	.byte	0x08
	.zero		1


	//   ....[37]....
        /*02cc*/ 	.word	0x000004a0
        /*02d0*/ 	.word	0x000000ff
        /*02d4*/ 	.word	0x00000190
        /*02d8*/ 	.short	0x0100
        /*02da*/ 	.byte	0x08
	.zero		1


	//   ....[38]....
        /*02dc*/ 	.word	0x000004b0
        /*02e0*/ 	.word	0x000000ff
        /*02e4*/ 	.word	0x00000098
        /*02e8*/ 	.short	0x0100
        /*02ea*/ 	.byte	0x08
	.zero		1


	//   ....[39]....
        /*02ec*/ 	.word	0x000004c0
        /*02f0*/ 	.word	0x000000ff
        /*02f4*/ 	.word	0x00000198
        /*02f8*/ 	.short	0x0100
        /*02fa*/ 	.byte	0x08
	.zero		1


	//   ....[40]....
        /*02fc*/ 	.word	0x000004d0
        /*0300*/ 	.word	0x000000ff
        /*0304*/ 	.word	0x000000a0
        /*0308*/ 	.short	0x0100
        /*030a*/ 	.byte	0x08
	.zero		1


	//   ....[41]....
        /*030c*/ 	.word	0x000004e0
        /*0310*/ 	.word	0x000000ff
        /*0314*/ 	.word	0x000001a0
        /*0318*/ 	.short	0x0100
        /*031a*/ 	.byte	0x08
	.zero		1


	//   ....[42]....
        /*031c*/ 	.word	0x000004f0
        /*0320*/ 	.word	0x000000ff
        /*0324*/ 	.word	0x000000a8
        /*0328*/ 	.short	0x0100
        /*032a*/ 	.byte	0x08
	.zero		1


	//   ....[43]....
        /*032c*/ 	.word	0x00000500
        /*0330*/ 	.word	0x000000ff
        /*0334*/ 	.word	0x000001a8
        /*0338*/ 	.short	0x0100
        /*033a*/ 	.byte	0x08
	.zero		1


	//   ....[44]....
        /*033c*/ 	.word	0x00000510
        /*0340*/ 	.word	0x000000ff
        /*0344*/ 	.word	0x000000b0
        /*0348*/ 	.short	0x0100
        /*034a*/ 	.byte	0x08
	.zero		1


	//   ....[45]....
        /*034c*/ 	.word	0x00000520
        /*0350*/ 	.word	0x000000ff
        /*0354*/ 	.word	0x000001b0
        /*0358*/ 	.short	0x0100
        /*035a*/ 	.byte	0x08
	.zero		1


	//   ....[46]....
        /*035c*/ 	.word	0x00000530
        /*0360*/ 	.word	0x000000ff
        /*0364*/ 	.word	0x000000b8
        /*0368*/ 	.short	0x0100
        /*036a*/ 	.byte	0x08
	.zero		1


	//   ....[47]....
        /*036c*/ 	.word	0x00000540
        /*0370*/ 	.word	0x000000ff
        /*0374*/ 	.word	0x000001b8
        /*0378*/ 	.short	0x0100
        /*037a*/ 	.byte	0x08
	.zero		1


	//   ....[48]....
        /*037c*/ 	.word	0x00000550
        /*0380*/ 	.word	0x000000ff
        /*0384*/ 	.word	0x000000c0
        /*0388*/ 	.short	0x0100
        /*038a*/ 	.byte	0x08
	.zero		1


	//   ....[49]....
        /*038c*/ 	.word	0x00000560
        /*0390*/ 	.word	0x000000ff
        /*0394*/ 	.word	0x000001c0
        /*0398*/ 	.short	0x0100
        /*039a*/ 	.byte	0x08
	.zero		1


	//   ....[50]....
        /*039c*/ 	.word	0x00000570
        /*03a0*/ 	.word	0x000000ff
        /*03a4*/ 	.word	0x000000c8
        /*03a8*/ 	.short	0x0100
        /*03aa*/ 	.byte	0x08
	.zero		1


	//   ....[51]....
        /*03ac*/ 	.word	0x00000580
        /*03b0*/ 	.word	0x000000ff
        /*03b4*/ 	.word	0x000001c8
        /*03b8*/ 	.short	0x0100
        /*03ba*/ 	.byte	0x08
	.zero		1


	//   ....[52]....
        /*03bc*/ 	.word	0x00000590
        /*03c0*/ 	.word	0x000000ff
        /*03c4*/ 	.word	0x000000d0
        /*03c8*/ 	.short	0x0100
        /*03ca*/ 	.byte	0x08
	.zero		1


	//   ....[53]....
        /*03cc*/ 	.word	0x000005a0
        /*03d0*/ 	.word	0x000000ff
        /*03d4*/ 	.word	0x000001d0
        /*03d8*/ 	.short	0x0100
        /*03da*/ 	.byte	0x08
	.zero		1


	//   ....[54]....
        /*03dc*/ 	.word	0x000005b0
        /*03e0*/ 	.word	0x000000ff
        /*03e4*/ 	.word	0x000000d8
        /*03e8*/ 	.short	0x0100
        /*03ea*/ 	.byte	0x08
	.zero		1


	//   ....[55]....
        /*03ec*/ 	.word	0x000005c0
        /*03f0*/ 	.word	0x000000ff
        /*03f4*/ 	.word	0x000001d8
        /*03f8*/ 	.short	0x0100
        /*03fa*/ 	.byte	0x08
	.zero		1


	//   ....[56]....
        /*03fc*/ 	.word	0x000005d0
        /*0400*/ 	.word	0x000000ff
        /*0404*/ 	.word	0x000000e0
        /*0408*/ 	.short	0x0100
        /*040a*/ 	.byte	0x08
	.zero		1


	//   ....[57]....
        /*040c*/ 	.word	0x000005e0
        /*0410*/ 	.word	0x000000ff
        /*0414*/ 	.word	0x000001e0
        /*0418*/ 	.short	0x0100
        /*041a*/ 	.byte	0x08
	.zero		1


	//   ....[58]....
        /*041c*/ 	.word	0x000005f0
        /*0420*/ 	.word	0x000000ff
        /*0424*/ 	.word	0x000000e8
        /*0428*/ 	.short	0x0100
        /*042a*/ 	.byte	0x08
	.zero		1


	//   ....[59]....
        /*042c*/ 	.word	0x00000600
        /*0430*/ 	.word	0x000000ff
        /*0434*/ 	.word	0x000001e8
        /*0438*/ 	.short	0x0100
        /*043a*/ 	.byte	0x08
	.zero		1


	//   ....[60]....
        /*043c*/ 	.word	0x00000610
        /*0440*/ 	.word	0x000000ff
        /*0444*/ 	.word	0x000000f0
        /*0448*/ 	.short	0x0100
        /*044a*/ 	.byte	0x08
	.zero		1


	//   ....[61]....
        /*044c*/ 	.word	0x00000620
        /*0450*/ 	.word	0x000000ff
        /*0454*/ 	.word	0x000001f0
        /*0458*/ 	.short	0x0100
        /*045a*/ 	.byte	0x08
	.zero		1


	//   ....[62]....
        /*045c*/ 	.word	0x00000630
        /*0460*/ 	.word	0x000000ff
        /*0464*/ 	.word	0x000000f8
        /*0468*/ 	.short	0x0100
        /*046a*/ 	.byte	0x08
	.zero		1


	//   ....[63]....
        /*046c*/ 	.word	0x00000640
        /*0470*/ 	.word	0x000000ff
        /*0474*/ 	.word	0x000001f8
        /*0478*/ 	.short	0x0100
        /*047a*/ 	.byte	0x08
	.zero		1


	//   ....[64]....
        /*047c*/ 	.word	0x00000ab0
        /*0480*/ 	.word	0x000000ff
        /*0484*/ 	.word	0x00000210
        /*0488*/ 	.short	0x0100
        /*048a*/ 	.byte	0x06
	.zero		1


	//   ....[65]....
        /*048c*/ 	.word	0x00000b40
        /*0490*/ 	.word	0x000000ff
        /*0494*/ 	.word	0x00000218
        /*0498*/ 	.short	0x0100
        /*049a*/ 	.byte	0x06
	.zero		1


	//   ....[66]....
        /*049c*/ 	.word	0x00001a40
        /*04a0*/ 	.word	0x000000ff
        /*04a4*/ 	.word	0x00000000
        /*04a8*/ 	.short	0x010a
        /*04aa*/ 	.byte	0x06
	.zero		1


	//   ....[67]....
        /*04ac*/ 	.word	0x00001a80
        /*04b0*/ 	.word	0x000000ff
        /*04b4*/ 	.word	0x00000000
        /*04b8*/ 	.short	0x010a
        /*04ba*/ 	.byte	0x06
	.zero		1


	//   ....[68]....
        /*04bc*/ 	.word	0x000021d0
        /*04c0*/ 	.word	0x000000ff
        /*04c4*/ 	.word	0x00000000
        /*04c8*/ 	.short	0x010a
        /*04ca*/ 	.byte	0x0c
	.zero		1


	//   ....[69]....
        /*04cc*/ 	.word	0x00002210
        /*04d0*/ 	.word	0x000000ff
        /*04d4*/ 	.word	0x00000000
        /*04d8*/ 	.short	0x010a
        /*04da*/ 	.byte	0x0c
	.zero		1


	//   ....[70]....
        /*04dc*/ 	.word	0x000026f0
        /*04e0*/ 	.word	0x0000006e
        /*04e4*/ 	.word	0x00000000
        /*04e8*/ 	.short	0x0101
        /*04ea*/ 	.byte	0x3f
	.zero		1


	//   ....[71]....
        /*04ec*/ 	.word	0x00002c60
        /*04f0*/ 	.word	0x0000000a
        /*04f4*/ 	.word	0x00000000
        /*04f8*/ 	.short	0x0101
        /*04fa*/ 	.byte	0x3f
	.zero		1


	//   ....[72]....
        /*04fc*/ 	.word	0x00007450
        /*0500*/ 	.word	0x00000015
        /*0504*/ 	.word	0x00000100
        /*0508*/ 	.short	0x010a
        /*050a*/ 	.byte	0x3f
	.zero		1


	//   ....[73]....
        /*050c*/ 	.word	0x00007800
        /*0510*/ 	.word	0x00000007
        /*0514*/ 	.word	0x00000218
        /*0518*/ 	.short	0x0101
        /*051a*/ 	.byte	0x3f
	.zero		1


	//   ....[74]....
        /*051c*/ 	.word	0x00007f00
        /*0520*/ 	.word	0x00000007
        /*0524*/ 	.word	0x00000000
        /*0528*/ 	.short	0x010a
        /*052a*/ 	.byte	0x3f
	.zero		1


	//   ....[75]....
        /*052c*/ 	.word	0x00007f80
        /*0530*/ 	.word	0x00000009
        /*0534*/ 	.word	0x00000000
        /*0538*/ 	.short	0x010a
        /*053a*/ 	.byte	0x3f
	.zero		1


	//   ....[76]....
        /*053c*/ 	.word	0x00008010
        /*0540*/ 	.word	0x00000006
        /*0544*/ 	.word	0x00000000
        /*0548*/ 	.short	0x010a
        /*054a*/ 	.byte	0x3f
	.zero		1


	//   ....[77]....
        /*054c*/ 	.word	0x000080a0
        /*0550*/ 	.word	0x00000009
        /*0554*/ 	.word	0x00000000
        /*0558*/ 	.short	0x010a
        /*055a*/ 	.byte	0x3f
	.zero		1


	//   ....[78]....
        /*055c*/ 	.word	0x00008130
        /*0560*/ 	.word	0x00000006
        /*0564*/ 	.word	0x00000000
        /*0568*/ 	.short	0x010a
        /*056a*/ 	.byte	0x3f
	.zero		1


	//   ....[79]....
        /*056c*/ 	.word	0x000081c0
        /*0570*/ 	.word	0x00000009
        /*0574*/ 	.word	0x00000000
        /*0578*/ 	.short	0x010a
        /*057a*/ 	.byte	0x3f
	.zero		1


	//   ....[80]....
        /*057c*/ 	.word	0x00008250
        /*0580*/ 	.word	0x00000006
        /*0584*/ 	.word	0x00000000
        /*0588*/ 	.short	0x010a
        /*058a*/ 	.byte	0x3f
	.zero		1


	//   ....[81]....
        /*058c*/ 	.word	0x000082e0
        /*0590*/ 	.word	0x00000009
        /*0594*/ 	.word	0x00000000
        /*0598*/ 	.short	0x010a
        /*059a*/ 	.byte	0x3f
	.zero		1


	//   ....[82]....
        /*059c*/ 	.word	0x00008370
        /*05a0*/ 	.word	0x00000006
        /*05a4*/ 	.word	0x00000000
        /*05a8*/ 	.short	0x010a
        /*05aa*/ 	.byte	0x3f
	.zero		1


	//   ....[83]....
        /*05ac*/ 	.word	0x00008400
        /*05b0*/ 	.word	0x00000009
        /*05b4*/ 	.word	0x00000000
        /*05b8*/ 	.short	0x010a
        /*05ba*/ 	.byte	0x3f
	.zero		1


	//   ....[84]....
        /*05bc*/ 	.word	0x00008490
        /*05c0*/ 	.word	0x00000006
        /*05c4*/ 	.word	0x00000000
        /*05c8*/ 	.short	0x010a
        /*05ca*/ 	.byte	0x3f
	.zero		1


	//   ....[85]....
        /*05cc*/ 	.word	0x00008520
        /*05d0*/ 	.word	0x00000009
        /*05d4*/ 	.word	0x00000000
        /*05d8*/ 	.short	0x010a
        /*05da*/ 	.byte	0x3f
	.zero		1


	//   ....[86]....
        /*05dc*/ 	.word	0x000085b0
        /*05e0*/ 	.word	0x00000006
        /*05e4*/ 	.word	0x00000000
        /*05e8*/ 	.short	0x010a
        /*05ea*/ 	.byte	0x3f
	.zero		1


	//   ....[87]....
        /*05ec*/ 	.word	0x00008640
        /*05f0*/ 	.word	0x00000009
        /*05f4*/ 	.word	0x00000000
        /*05f8*/ 	.short	0x010a
        /*05fa*/ 	.byte	0x3f
	.zero		1


	//   ....[88]....
        /*05fc*/ 	.word	0x000086d0
        /*0600*/ 	.word	0x00000006
        /*0604*/ 	.word	0x00000000
        /*0608*/ 	.short	0x010a
        /*060a*/ 	.byte	0x3f
	.zero		1


	//   ....[89]....
        /*060c*/ 	.word	0x00008760
        /*0610*/ 	.word	0x00000009
        /*0614*/ 	.word	0x00000000
        /*0618*/ 	.short	0x010a
        /*061a*/ 	.byte	0x3f
	.zero		1


	//   ....[90]....
        /*061c*/ 	.word	0x000087f0
        /*0620*/ 	.word	0x00000006
        /*0624*/ 	.word	0x00000000
        /*0628*/ 	.short	0x010a
        /*062a*/ 	.byte	0x3f
	.zero		1


	//   ....[91]....
        /*062c*/ 	.word	0x00008880
        /*0630*/ 	.word	0x00000009
        /*0634*/ 	.word	0x00000000
        /*0638*/ 	.short	0x010a
        /*063a*/ 	.byte	0x3f
	.zero		1


	//   ....[92]....
        /*063c*/ 	.word	0x00008910
        /*0640*/ 	.word	0x00000006
        /*0644*/ 	.word	0x00000000
        /*0648*/ 	.short	0x010a
        /*064a*/ 	.byte	0x3f
	.zero		1


	//   ....[93]....
        /*064c*/ 	.word	0x000089a0
        /*0650*/ 	.word	0x00000009
        /*0654*/ 	.word	0x00000000
        /*0658*/ 	.short	0x010a
        /*065a*/ 	.byte	0x3f
	.zero		1


	//   ....[94]....
        /*065c*/ 	.word	0x00008a30
        /*0660*/ 	.word	0x00000006
        /*0664*/ 	.word	0x00000000
        /*0668*/ 	.short	0x010a
        /*066a*/ 	.byte	0x3f
	.zero		1


	//   ....[95]....
        /*066c*/ 	.word	0x00008ac0
        /*0670*/ 	.word	0x00000009
        /*0674*/ 	.word	0x00000000
        /*0678*/ 	.short	0x010a
        /*067a*/ 	.byte	0x3f
	.zero		1


	//   ....[96]....
        /*067c*/ 	.word	0x00008b50
        /*0680*/ 	.word	0x00000006
        /*0684*/ 	.word	0x00000000
        /*0688*/ 	.short	0x010a
        /*068a*/ 	.byte	0x3f
	.zero		1


	//   ....[97]....
        /*068c*/ 	.word	0x00008be0
        /*0690*/ 	.word	0x00000009
        /*0694*/ 	.word	0x00000000
        /*0698*/ 	.short	0x010a
        /*069a*/ 	.byte	0x3f
	.zero		1


	//   ....[98]....
        /*069c*/ 	.word	0x00008c70
        /*06a0*/ 	.word	0x00000006
        /*06a4*/ 	.word	0x00000000
        /*06a8*/ 	.short	0x010a
        /*06aa*/ 	.byte	0x3f
	.zero		1


	//   ....[99]....
        /*06ac*/ 	.word	0x00008d00
        /*06b0*/ 	.word	0x00000009
        /*06b4*/ 	.word	0x00000000
        /*06b8*/ 	.short	0x010a
        /*06ba*/ 	.byte	0x3f
	.zero		1


	//   ....[100]....
        /*06bc*/ 	.word	0x00008d90
        /*06c0*/ 	.word	0x00000006
        /*06c4*/ 	.word	0x00000000
        /*06c8*/ 	.short	0x010a
        /*06ca*/ 	.byte	0x3f
	.zero		1


	//   ....[101]....
        /*06cc*/ 	.word	0x00008e20
        /*06d0*/ 	.word	0x00000009
        /*06d4*/ 	.word	0x00000000
        /*06d8*/ 	.short	0x010a
        /*06da*/ 	.byte	0x3f
	.zero		1


	//   ....[102]....
        /*06dc*/ 	.word	0x00008eb0
        /*06e0*/ 	.word	0x00000006
        /*06e4*/ 	.word	0x00000000
        /*06e8*/ 	.short	0x010a
        /*06ea*/ 	.byte	0x3f
	.zero		1


	//   ....[103]....
        /*06ec*/ 	.word	0x00008f40
        /*06f0*/ 	.word	0x00000009
        /*06f4*/ 	.word	0x00000000
        /*06f8*/ 	.short	0x010a
        /*06fa*/ 	.byte	0x3f
	.zero		1


	//   ....[104]....
        /*06fc*/ 	.word	0x00008fd0
        /*0700*/ 	.word	0x00000006
        /*0704*/ 	.word	0x00000000
        /*0708*/ 	.short	0x010a
        /*070a*/ 	.byte	0x3f
	.zero		1


	//   ....[105]....
        /*070c*/ 	.word	0x00009060
        /*0710*/ 	.word	0x00000003
        /*0714*/ 	.word	0x00000000
        /*0718*/ 	.short	0x010a
        /*071a*/ 	.byte	0x3f
	.zero		1


	//   ....[106]....
        /*071c*/ 	.word	0x000090d0
        /*0720*/ 	.word	0x0000000b
        /*0724*/ 	.word	0x00000000
        /*0728*/ 	.short	0x010a
        /*072a*/ 	.byte	0x3f
	.zero		1


	//   ....[107]....
        /*072c*/ 	.word	0x00009130
        /*0730*/ 	.word	0x00000071
        /*0734*/ 	.word	0x00000000
        /*0738*/ 	.short	0x010a
        /*073a*/ 	.byte	0x3f
	.zero		1


	//   ....[108]....
        /*073c*/ 	.word	0x00009200
        /*0740*/ 	.word	0x00000015
        /*0744*/ 	.word	0x00000100
        /*0748*/ 	.short	0x010a
        /*074a*/ 	.byte	0x3f
	.zero		1


	//   ....[109]....
        /*074c*/ 	.word	0x000092d0
        /*0750*/ 	.word	0x00000007
        /*0754*/ 	.word	0x00000000
        /*0758*/ 	.short	0x010a
        /*075a*/ 	.byte	0x3f
	.zero		1


	//   ....[110]....
        /*075c*/ 	.word	0x00009320
        /*0760*/ 	.word	0x00000009
        /*0764*/ 	.word	0x00000000
        /*0768*/ 	.short	0x010a
        /*076a*/ 	.byte	0x3f
	.zero		1


	//   ....[111]....
        /*076c*/ 	.word	0x00009370
        /*0770*/ 	.word	0x00000006
        /*0774*/ 	.word	0x00000000
        /*0778*/ 	.short	0x010a
        /*077a*/ 	.byte	0x3f
	.zero		1


	//   ....[112]....
        /*077c*/ 	.word	0x000093c0
        /*0780*/ 	.word	0x00000009
        /*0784*/ 	.word	0x00000000
        /*0788*/ 	.short	0x010a
        /*078a*/ 	.byte	0x3f
	.zero		1


	//   ....[113]....
        /*078c*/ 	.word	0x00009410
        /*0790*/ 	.word	0x00000006
        /*0794*/ 	.word	0x00000000
        /*0798*/ 	.short	0x010a
        /*079a*/ 	.byte	0x3f
	.zero		1


	//   ....[114]....
        /*079c*/ 	.word	0x00009460
        /*07a0*/ 	.word	0x00000009
        /*07a4*/ 	.word	0x00000000
        /*07a8*/ 	.short	0x010a
        /*07aa*/ 	.byte	0x3f
	.zero		1


	//   ....[115]....
        /*07ac*/ 	.word	0x000094b0
        /*07b0*/ 	.word	0x00000006
        /*07b4*/ 	.word	0x00000000
        /*07b8*/ 	.short	0x010a
        /*07ba*/ 	.byte	0x3f
	.zero		1


	//   ....[116]....
        /*07bc*/ 	.word	0x00009500
        /*07c0*/ 	.word	0x00000009
        /*07c4*/ 	.word	0x00000000
        /*07c8*/ 	.short	0x010a
        /*07ca*/ 	.byte	0x3f
	.zero		1


	//   ....[117]....
        /*07cc*/ 	.word	0x00009550
        /*07d0*/ 	.word	0x00000006
        /*07d4*/ 	.word	0x00000000
        /*07d8*/ 	.short	0x010a
        /*07da*/ 	.byte	0x3f
	.zero		1


	//   ....[118]....
        /*07dc*/ 	.word	0x000095a0
        /*07e0*/ 	.word	0x00000009
        /*07e4*/ 	.word	0x00000000
        /*07e8*/ 	.short	0x010a
        /*07ea*/ 	.byte	0x3f
	.zero		1


	//   ....[119]....
        /*07ec*/ 	.word	0x000095f0
        /*07f0*/ 	.word	0x00000006
        /*07f4*/ 	.word	0x00000000
        /*07f8*/ 	.short	0x010a
        /*07fa*/ 	.byte	0x3f
	.zero		1


	//   ....[120]....
        /*07fc*/ 	.word	0x00009640
        /*0800*/ 	.word	0x00000009
        /*0804*/ 	.word	0x00000000
        /*0808*/ 	.short	0x010a
        /*080a*/ 	.byte	0x3f
	.zero		1


	//   ....[121]....
        /*080c*/ 	.word	0x00009690
        /*0810*/ 	.word	0x00000006
        /*0814*/ 	.word	0x00000000
        /*0818*/ 	.short	0x010a
        /*081a*/ 	.byte	0x3f
	.zero		1


	//   ....[122]....
        /*081c*/ 	.word	0x000096e0
        /*0820*/ 	.word	0x00000009
        /*0824*/ 	.word	0x00000000
        /*0828*/ 	.short	0x010a
        /*082a*/ 	.byte	0x3f
	.zero		1


	//   ....[123]....
        /*082c*/ 	.word	0x00009730
        /*0830*/ 	.word	0x00000006
        /*0834*/ 	.word	0x00000000
        /*0838*/ 	.short	0x010a
        /*083a*/ 	.byte	0x3f
	.zero		1


	//   ....[124]....
        /*083c*/ 	.word	0x00009780
        /*0840*/ 	.word	0x00000009
        /*0844*/ 	.word	0x00000000
        /*0848*/ 	.short	0x010a
        /*084a*/ 	.byte	0x3f
	.zero		1


	//   ....[125]....
        /*084c*/ 	.word	0x000097d0
        /*0850*/ 	.word	0x00000006
        /*0854*/ 	.word	0x00000000
        /*0858*/ 	.short	0x010a
        /*085a*/ 	.byte	0x3f
	.zero		1


	//   ....[126]....
        /*085c*/ 	.word	0x00009820
        /*0860*/ 	.word	0x00000009
        /*0864*/ 	.word	0x00000000
        /*0868*/ 	.short	0x010a
        /*086a*/ 	.byte	0x3f
	.zero		1


	//   ....[127]....
        /*086c*/ 	.word	0x00009870
        /*0870*/ 	.word	0x00000006
        /*0874*/ 	.word	0x00000000
        /*0878*/ 	.short	0x010a
        /*087a*/ 	.byte	0x3f
	.zero		1


	//   ....[128]....
        /*087c*/ 	.word	0x000098c0
        /*0880*/ 	.word	0x00000009
        /*0884*/ 	.word	0x00000000
        /*0888*/ 	.short	0x010a
        /*088a*/ 	.byte	0x3f
	.zero		1


	//   ....[129]....
        /*088c*/ 	.word	0x00009910
        /*0890*/ 	.word	0x00000006
        /*0894*/ 	.word	0x00000000
        /*0898*/ 	.short	0x010a
        /*089a*/ 	.byte	0x3f
	.zero		1


	//   ....[130]....
        /*089c*/ 	.word	0x00009960
        /*08a0*/ 	.word	0x00000009
        /*08a4*/ 	.word	0x00000000
        /*08a8*/ 	.short	0x010a
        /*08aa*/ 	.byte	0x3f
	.zero		1


	//   ....[131]....
        /*08ac*/ 	.word	0x000099b0
        /*08b0*/ 	.word	0x00000006
        /*08b4*/ 	.word	0x00000000
        /*08b8*/ 	.short	0x010a
        /*08ba*/ 	.byte	0x3f
	.zero		1


	//   ....[132]....
        /*08bc*/ 	.word	0x00009a00
        /*08c0*/ 	.word	0x00000009
        /*08c4*/ 	.word	0x00000000
        /*08c8*/ 	.short	0x010a
        /*08ca*/ 	.byte	0x3f
	.zero		1


	//   ....[133]....
        /*08cc*/ 	.word	0x00009a50
        /*08d0*/ 	.word	0x00000006
        /*08d4*/ 	.word	0x00000000
        /*08d8*/ 	.short	0x010a
        /*08da*/ 	.byte	0x3f
	.zero		1


	//   ....[134]....
        /*08dc*/ 	.word	0x00009aa0
        /*08e0*/ 	.word	0x00000009
        /*08e4*/ 	.word	0x00000000
        /*08e8*/ 	.short	0x010a
        /*08ea*/ 	.byte	0x3f
	.zero		1


	//   ....[135]....
        /*08ec*/ 	.word	0x00009af0
        /*08f0*/ 	.word	0x00000006
        /*08f4*/ 	.word	0x00000000
        /*08f8*/ 	.short	0x010a
        /*08fa*/ 	.byte	0x3f
	.zero		1


	//   ....[136]....
        /*08fc*/ 	.word	0x00009b40
        /*0900*/ 	.word	0x00000009
        /*0904*/ 	.word	0x00000000
        /*0908*/ 	.short	0x010a
        /*090a*/ 	.byte	0x3f
	.zero		1


	//   ....[137]....
        /*090c*/ 	.word	0x00009b90
        /*0910*/ 	.word	0x00000006
        /*0914*/ 	.word	0x00000000
        /*0918*/ 	.short	0x010a
        /*091a*/ 	.byte	0x3f
	.zero		1


	//   ....[138]....
        /*091c*/ 	.word	0x00009be0
        /*0920*/ 	.word	0x00000009
        /*0924*/ 	.word	0x00000000
        /*0928*/ 	.short	0x010a
        /*092a*/ 	.byte	0x3f
	.zero		1


	//   ....[139]....
        /*092c*/ 	.word	0x00009c30
        /*0930*/ 	.word	0x00000006
        /*0934*/ 	.word	0x00000000
        /*0938*/ 	.short	0x010a
        /*093a*/ 	.byte	0x3f
	.zero		1


	//----- nvinfo : EIATTR_NUM_MBARRIERS
	.align		4
.L_28:
        /*093c*/ 	.byte	0x03, 0x38
        /*093e*/ 	.short	0x0042


	//----- nvinfo : EIATTR_EXIT_INSTR_OFFSETS
	.align		4
        /*0940*/ 	.byte	0x04, 0x1c
        /*0942*/ 	.short	(.L_30 - .L_29)


	//   ....[0]....
.L_29:
        /*0944*/ 	.word	0x00000d00


	//   ....[1]....
        /*0948*/ 	.word	0x000014f0


	//   ....[2]....
        /*094c*/ 	.word	0x00006b80


	//   ....[3]....
        /*0950*/ 	.word	0x000070e0


	//   ....[4]....
        /*0954*/ 	.word	0x000090b0


	//----- nvinfo : EIATTR_MAX_THREADS
	.align		4
.L_30:
        /*0958*/ 	.byte	0x04, 0x05
        /*095a*/ 	.short	(.L_32 - .L_31)
.L_31:
        /*095c*/ 	.word	0x00000180
        /*0960*/ 	.word	0x00000001
        /*0964*/ 	.word	0x00000001


	//----- nvinfo : EIATTR_CRS_STACK_SIZE
	.align		4
.L_32:
        /*0968*/ 	.byte	0x04, 0x1e
        /*096a*/ 	.short	(.L_34 - .L_33)
.L_33:
        /*096c*/ 	.word	0x00000000


	//----- nvinfo : EIATTR_CBANK_PARAM_SIZE
	.align		4
.L_34:
        /*0970*/ 	.byte	0x03, 0x19
        /*0972*/ 	.short	0x0470


	//----- nvinfo : EIATTR_PARAM_CBANK
	.align		4
        /*0974*/ 	.byte	0x04, 0x0a
        /*0976*/ 	.short	(.L_36 - .L_35)
	.align		4
.L_35:
        /*0978*/ 	.word	index@(.nv.constant0._ZN7cutlass13device_kernelINS_4gemm6kernel13GemmUniversalIN4cute5tupleIJiiiiEEENS1_10collective13CollectiveMmaINS1_37MainloopSm90TmaGmmaWarpSpecializedFP8ILi32ENS5_IJNS4_1CILi2EEENSA_ILi1EEESC_EEENS1_35KernelTmaWarpSpecializedCooperativeEEENS5_IJNSA_ILi128EEENSA_ILi96EEENSA_ILi32EEEEEENS_12float_e4m3_tENS5_IJlSC_lEEESK_SL_NS4_8TiledMMAINS4_8MMA_AtomIJNS4_4SM904GMMA30MMA_64x96x32_F32E4M3E4M3_SS_TNILNSP_7ScaleInE1ELSR_1EEEEEENS4_6LayoutISD_NS5_IJSC_NSA_ILi0EEESV_EEEEENS5_IJNS4_10UnderscoreESY_SY_EEEEENS4_13SM90_TMA_LOADENS4_14ComposedLayoutINS4_7SwizzleILi1ELi4ELi3EEENS4_18smem_ptr_flag_bitsILi8EEENSU_INS5_IJNSA_ILi8EEESI_EEENS5_IJSI_SC_EEEEEEEvNS4_8identityENS4_23SM90_TMA_LOAD_MULTICASTES1B_vS1C_EENS_8epilogue10collective6detail29Sm90TmaWarpSpecializedAdapterINS1G_15DefaultEpilogueISK_SL_SL_NS1F_6thread17LinearCombinationISK_Li1EffLNS1K_9ScaleType4KindE0ELNS_15FloatRoundStyleE2ESK_EENS1_15EpilogueDefaultEEEEEvvEEEEvNT_6ParamsE)
        /*097c*/ 	.short	0x0210
        /*097e*/ 	.short	0x0470


	//----- nvinfo : EIATTR_SW_WAR
	.align		4
.L_36:
        /*0980*/ 	.byte	0x04, 0x36
        /*0982*/ 	.short	(.L_38 - .L_37)
.L_37:
        /*0984*/ 	.word	0x00000008
.L_38:


//--------------------- .nv.callgraph             --------------------------
	.section	.nv.callgraph,"",@"SHT_CUDA_CALLGRAPH"
	.align	4
	.sectionentsize	8
	.align		4
        /*0000*/ 	.word	0x00000000
	.align		4
        /*0004*/ 	.word	0xffffffff
	.align		4
        /*0008*/ 	.word	0x00000000
	.align		4
        /*000c*/ 	.word	0xfffffffe
	.align		4
        /*0010*/ 	.word	0x00000000
	.align		4
        /*0014*/ 	.word	0xfffffffd
	.align		4
        /*0018*/ 	.word	0x00000000
	.align		4
        /*001c*/ 	.word	0xfffffffc


//--------------------- .nv.constant4             --------------------------
	.section	.nv.constant4,"a",@progbits
	.align	8
	.align		8
.nv.constant4:
        /*0000*/ 	.dword	_ZN40_INTERNAL_3d83c153_4_k_cu_d2592132_162394cuda3std3__45__cpo5beginE
	.align		8
        /*0008*/ 	.dword	_ZN40_INTERNAL_3d83c153_4_k_cu_d2592132_162394cuda3std3__45__cpo3endE
	.align		8
        /*0010*/ 	.dword	_ZN40_INTERNAL_3d83c153_4_k_cu_d2592132_162394cuda3std3__45__cpo6cbeginE
	.align		8
        /*0018*/ 	.dword	_ZN40_INTERNAL_3d83c153_4_k_cu_d2592132_162394cuda3std3__45__cpo4cendE
	.align		8
        /*0020*/ 	.dword	_ZN40_INTERNAL_3d83c153_4_k_cu_d2592132_162394cuda3std3__442_GLOBAL__N__3d83c153_4_k_cu_d2592132_162396ignoreE
	.align		8
        /*0028*/ 	.dword	_ZN40_INTERNAL_3d83c153_4_k_cu_d2592132_162394cuda3std3__419piecewise_constructE
	.align		8
        /*0030*/ 	.dword	_ZN40_INTERNAL_3d83c153_4_k_cu_d2592132_162394cuda3std3__48in_placeE
	.align		8
        /*0038*/ 	.dword	_ZN40_INTERNAL_3d83c153_4_k_cu_d2592132_162394cuda3std6ranges3__45__cpo4swapE
	.align		8
        /*0040*/ 	.dword	_ZN40_INTERNAL_3d83c153_4_k_cu_d2592132_162394cuda3std6ranges3__45__cpo9iter_moveE
	.align		8
        /*0048*/ 	.dword	_ZN40_INTERNAL_3d83c153_4_k_cu_d2592132_162394cute7productE
	.align		8
        /*0050*/ 	.dword	_ZN40_INTERNAL_3d83c153_4_k_cu_d2592132_162394cute1_E


//--------------------- .text._ZN7cutlass13device_kernelINS_4gemm6kernel13GemmUniversalIN4cute5tupleIJiiiiEEENS1_10collective13CollectiveMmaINS1_37MainloopSm90TmaGmmaWarpSpecializedFP8ILi32ENS5_IJNS4_1CILi2EEENSA_ILi1EEESC_EEENS1_35KernelTmaWarpSpecializedCooperativeEEENS5_IJNSA_ILi128EEENSA_ILi96EEENSA_ILi32EEEEEENS_12float_e4m3_tENS5_IJlSC_lEEESK_SL_NS4_8TiledMMAINS4_8MMA_AtomIJNS4_4SM904GMMA30MMA_64x96x32_F32E4M3E4M3_SS_TNILNSP_7ScaleInE1ELSR_1EEEEEENS4_6LayoutISD_NS5_IJSC_NSA_ILi0EEESV_EEEEENS5_IJNS4_10UnderscoreESY_SY_EEEEENS4_13SM90_TMA_LOADENS4_14ComposedLayoutINS4_7SwizzleILi1ELi4ELi3EEENS4_18smem_ptr_flag_bitsILi8EEENSU_INS5_IJNSA_ILi8EEESI_EEENS5_IJSI_SC_EEEEEEEvNS4_8identityENS4_23SM90_TMA_LOAD_MULTICASTES1B_vS1C_EENS_8epilogue10collective6detail29Sm90TmaWarpSpecializedAdapterINS1G_15DefaultEpilogueISK_SL_SL_NS1F_6thread17LinearCombinationISK_Li1EffLNS1K_9ScaleType4KindE0ELNS_15FloatRoundStyleE2ESK_EENS1_15EpilogueDefaultEEEEEvvEEEEvNT_6ParamsE --------------------------
	.section	.text._ZN7cutlass13device_kernelINS_4gemm6kernel13GemmUniversalIN4cute5tupleIJiiiiEEENS1_10collective13CollectiveMmaINS1_37MainloopSm90TmaGmmaWarpSpecializedFP8ILi32ENS5_IJNS4_1CILi2EEENSA_ILi1EEESC_EEENS1_35KernelTmaWarpSpecializedCooperativeEEENS5_IJNSA_ILi128EEENSA_ILi96EEENSA_ILi32EEEEEENS_12float_e4m3_tENS5_IJlSC_lEEESK_SL_NS4_8TiledMMAINS4_8MMA_AtomIJNS4_4SM904GMMA30MMA_64x96x32_F32E4M3E4M3_SS_TNILNSP_7ScaleInE1ELSR_1EEEEEENS4_6LayoutISD_NS5_IJSC_NSA_ILi0EEESV_EEEEENS5_IJNS4_10UnderscoreESY_SY_EEEEENS4_13SM90_TMA_LOADENS4_14ComposedLayoutINS4_7SwizzleILi1ELi4ELi3EEENS4_18smem_ptr_flag_bitsILi8EEENSU_INS5_IJNSA_ILi8EEESI_EEENS5_IJSI_SC_EEEEEEEvNS4_8identityENS4_23SM90_TMA_LOAD_MULTICASTES1B_vS1C_EENS_8epilogue10collective6detail29Sm90TmaWarpSpecializedAdapterINS1G_15DefaultEpilogueISK_SL_SL_NS1F_6thread17LinearCombinationISK_Li1EffLNS1K_9ScaleType4KindE0ELNS_15FloatRoundStyleE2ESK_EENS1_15EpilogueDefaultEEEEEvvEEEEvNT_6ParamsE,"ax",@progbits
	.align	128
.text._ZN7cutlass13device_kernelINS_4gemm6kernel13GemmUniversalIN4cute5tupleIJiiiiEEENS1_10collective13CollectiveMmaINS1_37MainloopSm90TmaGmmaWarpSpecializedFP8ILi32ENS5_IJNS4_1CILi2EEENSA_ILi1EEESC_EEENS1_35KernelTmaWarpSpecializedCooperativeEEENS5_IJNSA_ILi128EEENSA_ILi96EEENSA_ILi32EEEEEENS_12float_e4m3_tENS5_IJlSC_lEEESK_SL_NS4_8TiledMMAINS4_8MMA_AtomIJNS4_4SM904GMMA30MMA_64x96x32_F32E4M3E4M3_SS_TNILNSP_7ScaleInE1ELSR_1EEEEEENS4_6LayoutISD_NS5_IJSC_NSA_ILi0EEESV_EEEEENS5_IJNS4_10UnderscoreESY_SY_EEEEENS4_13SM90_TMA_LOADENS4_14ComposedLayoutINS4_7SwizzleILi1ELi4ELi3EEENS4_18smem_ptr_flag_bitsILi8EEENSU_INS5_IJNSA_ILi8EEESI_EEENS5_IJSI_SC_EEEEEEEvNS4_8identityENS4_23SM90_TMA_LOAD_MULTICASTES1B_vS1C_EENS_8epilogue10collective6detail29Sm90TmaWarpSpecializedAdapterINS1G_15DefaultEpilogueISK_SL_SL_NS1F_6thread17LinearCombinationISK_Li1EffLNS1K_9ScaleType4KindE0ELNS_15FloatRoundStyleE2ESK_EENS1_15EpilogueDefaultEEEEEvvEEEEvNT_6ParamsE:
        .type           _ZN7cutlass13device_kernelINS_4gemm6kernel13GemmUniversalIN4cute5tupleIJiiiiEEENS1_10collective13CollectiveMmaINS1_37MainloopSm90TmaGmmaWarpSpecializedFP8ILi32ENS5_IJNS4_1CILi2EEENSA_ILi1EEESC_EEENS1_35KernelTmaWarpSpecializedCooperativeEEENS5_IJNSA_ILi128EEENSA_ILi96EEENSA_ILi32EEEEEENS_12float_e4m3_tENS5_IJlSC_lEEESK_SL_NS4_8TiledMMAINS4_8MMA_AtomIJNS4_4SM904GMMA30MMA_64x96x32_F32E4M3E4M3_SS_TNILNSP_7ScaleInE1ELSR_1EEEEEENS4_6LayoutISD_NS5_IJSC_NSA_ILi0EEESV_EEEEENS5_IJNS4_10UnderscoreESY_SY_EEEEENS4_13SM90_TMA_LOADENS4_14ComposedLayoutINS4_7SwizzleILi1ELi4ELi3EEENS4_18smem_ptr_flag_bitsILi8EEENSU_INS5_IJNSA_ILi8EEESI_EEENS5_IJSI_SC_EEEEEEEvNS4_8identityENS4_23SM90_TMA_LOAD_MULTICASTES1B_vS1C_EENS_8epilogue10collective6detail29Sm90TmaWarpSpecializedAdapterINS1G_15DefaultEpilogueISK_SL_SL_NS1F_6thread17LinearCombinationISK_Li1EffLNS1K_9ScaleType4KindE0ELNS_15FloatRoundStyleE2ESK_EENS1_15EpilogueDefaultEEEEEvvEEEEvNT_6ParamsE,@function
        .size           _ZN7cutlass13device_kernelINS_4gemm6kernel13GemmUniversalIN4cute5tupleIJiiiiEEENS1_10collective13CollectiveMmaINS1_37MainloopSm90TmaGmmaWarpSpecializedFP8ILi32ENS5_IJNS4_1CILi2EEENSA_ILi1EEESC_EEENS1_35KernelTmaWarpSpecializedCooperativeEEENS5_IJNSA_ILi128EEENSA_ILi96EEENSA_ILi32EEEEEENS_12float_e4m3_tENS5_IJlSC_lEEESK_SL_NS4_8TiledMMAINS4_8MMA_AtomIJNS4_4SM904GMMA30MMA_64x96x32_F32E4M3E4M3_SS_TNILNSP_7ScaleInE1ELSR_1EEEEEENS4_6LayoutISD_NS5_IJSC_NSA_ILi0EEESV_EEEEENS5_IJNS4_10UnderscoreESY_SY_EEEEENS4_13SM90_TMA_LOADENS4_14ComposedLayoutINS4_7SwizzleILi1ELi4ELi3EEENS4_18smem_ptr_flag_bitsILi8EEENSU_INS5_IJNSA_ILi8EEESI_EEENS5_IJSI_SC_EEEEEEEvNS4_8identityENS4_23SM90_TMA_LOAD_MULTICASTES1B_vS1C_EENS_8epilogue10collective6detail29Sm90TmaWarpSpecializedAdapterINS1G_15DefaultEpilogueISK_SL_SL_NS1F_6thread17LinearCombinationISK_Li1EffLNS1K_9ScaleType4KindE0ELNS_15FloatRoundStyleE2ESK_EENS1_15EpilogueDefaultEEEEEvvEEEEvNT_6ParamsE,(.L_x_229 - _ZN7cutlass13device_kernelINS_4gemm6kernel13GemmUniversalIN4cute5tupleIJiiiiEEENS1_10collective13CollectiveMmaINS1_37MainloopSm90TmaGmmaWarpSpecializedFP8ILi32ENS5_IJNS4_1CILi2EEENSA_ILi1EEESC_EEENS1_35KernelTmaWarpSpecializedCooperativeEEENS5_IJNSA_ILi128EEENSA_ILi96EEENSA_ILi32EEEEEENS_12float_e4m3_tENS5_IJlSC_lEEESK_SL_NS4_8TiledMMAINS4_8MMA_AtomIJNS4_4SM904GMMA30MMA_64x96x32_F32E4M3E4M3_SS_TNILNSP_7ScaleInE1ELSR_1EEEEEENS4_6LayoutISD_NS5_IJSC_NSA_ILi0EEESV_EEEEENS5_IJNS4_10UnderscoreESY_SY_EEEEENS4_13SM90_TMA_LOADENS4_14ComposedLayoutINS4_7SwizzleILi1ELi4ELi3EEENS4_18smem_ptr_flag_bitsILi8EEENSU_INS5_IJNSA_ILi8EEESI_EEENS5_IJSI_SC_EEEEEEEvNS4_8identityENS4_23SM90_TMA_LOAD_MULTICASTES1B_vS1C_EENS_8epilogue10collective6detail29Sm90TmaWarpSpecializedAdapterINS1G_15DefaultEpilogueISK_SL_SL_NS1F_6thread17LinearCombinationISK_Li1EffLNS1K_9ScaleType4KindE0ELNS_15FloatRoundStyleE2ESK_EENS1_15EpilogueDefaultEEEEEvvEEEEvNT_6ParamsE)
        .other          _ZN7cutlass13device_kernelINS_4gemm6kernel13GemmUniversalIN4cute5tupleIJiiiiEEENS1_10collective13CollectiveMmaINS1_37MainloopSm90TmaGmmaWarpSpecializedFP8ILi32ENS5_IJNS4_1CILi2EEENSA_ILi1EEESC_EEENS1_35KernelTmaWarpSpecializedCooperativeEEENS5_IJNSA_ILi128EEENSA_ILi96EEENSA_ILi32EEEEEENS_12float_e4m3_tENS5_IJlSC_lEEESK_SL_NS4_8TiledMMAINS4_8MMA_AtomIJNS4_4SM904GMMA30MMA_64x96x32_F32E4M3E4M3_SS_TNILNSP_7ScaleInE1ELSR_1EEEEEENS4_6LayoutISD_NS5_IJSC_NSA_ILi0EEESV_EEEEENS5_IJNS4_10UnderscoreESY_SY_EEEEENS4_13SM90_TMA_LOADENS4_14ComposedLayoutINS4_7SwizzleILi1ELi4ELi3EEENS4_18smem_ptr_flag_bitsILi8EEENSU_INS5_IJNSA_ILi8EEESI_EEENS5_IJSI_SC_EEEEEEEvNS4_8identityENS4_23SM90_TMA_LOAD_MULTICASTES1B_vS1C_EENS_8epilogue10collective6detail29Sm90TmaWarpSpecializedAdapterINS1G_15DefaultEpilogueISK_SL_SL_NS1F_6thread17LinearCombinationISK_Li1EffLNS1K_9ScaleType4KindE0ELNS_15FloatRoundStyleE2ESK_EENS1_15EpilogueDefaultEEEEEvvEEEEvNT_6ParamsE,@"STO_CUDA_ENTRY STV_DEFAULT"
_ZN7cutlass13device_kernelINS_4gemm6kernel13GemmUniversalIN4cute5tupleIJiiiiEEENS1_10collective13CollectiveMmaINS1_37MainloopSm90TmaGmmaWarpSpecializedFP8ILi32ENS5_IJNS4_1CILi2EEENSA_ILi1EEESC_EEENS1_35KernelTmaWarpSpecializedCooperativeEEENS5_IJNSA_ILi128EEENSA_ILi96EEENSA_ILi32EEEEEENS_12float_e4m3_tENS5_IJlSC_lEEESK_SL_NS4_8TiledMMAINS4_8MMA_AtomIJNS4_4SM904GMMA30MMA_64x96x32_F32E4M3E4M3_SS_TNILNSP_7ScaleInE1ELSR_1EEEEEENS4_6LayoutISD_NS5_IJSC_NSA_ILi0EEESV_EEEEENS5_IJNS4_10UnderscoreESY_SY_EEEEENS4_13SM90_TMA_LOADENS4_14ComposedLayoutINS4_7SwizzleILi1ELi4ELi3EEENS4_18smem_ptr_flag_bitsILi8EEENSU_INS5_IJNSA_ILi8EEESI_EEENS5_IJSI_SC_EEEEEEEvNS4_8identityENS4_23SM90_TMA_LOAD_MULTICASTES1B_vS1C_EENS_8epilogue10collective6detail29Sm90TmaWarpSpecializedAdapterINS1G_15DefaultEpilogueISK_SL_SL_NS1F_6thread17LinearCombinationISK_Li1EffLNS1K_9ScaleType4KindE0ELNS_15FloatRoundStyleE2ESK_EENS1_15EpilogueDefaultEEEEEvvEEEEvNT_6ParamsE:
[----:B------:R-:W-:Y:S01]  /*0000*/  LDC R1, c[0x0][0x28] ;  /* 0x00000a00ff017b82 */ /* 0x000fe20000000800 */
[----:B------:R-:W0:Y:S01]  /*0010*/  S2R R0, SR_TID.X ;  /* 0x0000000000007919 */ /* 0x000e220000002100 */
[----:B------:R-:W-:Y:S01]  /*0020*/  ELECT P0, URZ, PT ;  /* 0x00000000003f782f */ /* 0x000fe20003800000 */
[----:B------:R-:W-:Y:S01]  /*0030*/  BSSY B0, `(.L_x_0) ;  /* 0x000000f000007945 */ /* 0x000fe20003800000 */
[--C-:B0-----:R-:W-:Y:S02]  /*0040*/  SHF.R.U32.HI R2, RZ, 0x5, R0.reuse ;  /* 0x00000005ff027819 */ /* 0x101fe40000011600 */
[----:B------:R-:W-:-:S03]  /*0050*/  SHF.R.U32.HI R3, RZ, 0x7, R0 ;  /* 0x00000007ff037819 */ /* 0x000fc60000011600 */
[----:B------:R-:W0:Y:S04]  /*0060*/  SHFL.IDX PT, R7, R2, RZ, 0x1f ;  /* 0x00001fff02077589 */ /* 0x000e2800000e0000 */
[----:B------:R-:W1:Y:S01]  /*0070*/  SHFL.IDX PT, R3, R3, RZ, 0x1f ;  /* 0x00001fff03037589 */ /* 0x000e6200000e0000 */
[----:B0-----:R-:W-:-:S13]  /*0080*/  ISETP.NE.OR P0, PT, R7, RZ, !P0 ;  /* 0x000000ff0700720c */ /* 0x001fda0004705670 */
[----:B-1----:R-:W-:Y:S05]  /*0090*/  @P0 BRA `(.L_x_1) ;  /* 0x0000000000200947 */ /* 0x002fea0003800000 */
[----:B------:R-:W-:Y:S02]  /*00a0*/  ULDC.64 UR4, c[0x0][0x198] ;  /* 0x0000660000047ab9 */ /* 0x000fe40000000a00 */
[----:B------:R-:W-:Y:S02]  /*00b0*/  UIADD3 UR6, UP0, UR4, 0xf0, URZ ;  /* 0x000000f004067890 */ /* 0x000fe4000ff1e03f */
[----:B------:R-:W-:Y:S02]  /*00c0*/  UIADD3 UR4, UP1, UR4, 0x1f0, URZ ;  /* 0x000001f004047890 */ /* 0x000fe4000ff3e03f */
[----:B------:R-:W-:Y:S02]  /*00d0*/  UIADD3.X UR7, URZ, UR5, URZ, UP0, !UPT ;  /* 0x000000053f077290 */ /* 0x000fe400087fe43f */
[----:B------:R-:W-:-:S07]  /*00e0*/  UIADD3.X UR5, URZ, UR5, URZ, UP1, !UPT ;  /* 0x000000053f057290 */ /* 0x000fce0008ffe43f */
[----:B------:R0:W-:Y:S02]  /*00f0*/  UTMACCTL.PF [UR6] ;  /* 0x00000000060079b9 */ /* 0x0001e40008040000 */
[----:B------:R0:W-:Y:S02]  /*0100*/  UTMACCTL.PF [UR4] ;  /* 0x00000000040079b9 */ /* 0x0001e40008040000 */
[----:B0-----:R-:W-:Y:S01]  /*0110*/  NOP ;  /* 0x0000000000007918 */ /* 0x001fe20000000000 */
.L_x_1:
[----:B------:R-:W-:Y:S05]  /*0120*/  BSYNC B0 ;  /* 0x0000000000007941 */ /* 0x000fea0003800000 */
.L_x_0:
[----:B------:R-:W0:Y:S02]  /*0130*/  SHFL.IDX PT, R4, R2, RZ, 0x1f ;  /* 0x00001fff02047589 */ /* 0x000e2400000e0000 */
[----:B0-----:R-:W-:-:S13]  /*0140*/  ISETP.NE.AND P0, PT, R4, RZ, PT ;  /* 0x000000ff0400720c */ /* 0x001fda0003f05270 */
[----:B------:R-:W-:Y:S05]  /*0150*/  @P0 BRA `(.L_x_2) ;  /* 0x0000000400440947 */ /* 0x000fea0003800000 */
[----:B------:R-:W-:Y:S01]  /*0160*/  ELECT P0, URZ, PT ;  /* 0x00000000003f782f */ /* 0x000fe20003800000 */
[----:B------:R-:W-:-:S12]  /*0170*/  BSSY B0, `(.L_x_2) ;  /* 0x000004f000007945 */ /* 0x000fd80003800000 */
[----:B------:R-:W-:Y:S05]  /*0180*/  @!P0 BRA `(.L_x_3) ;  /* 0x0000000400348947 */ /* 0x000fea0003800000 */
[----:B------:R-:W0:Y:S01]  /*0190*/  S2UR UR8, SR_CgaCtaId ;  /* 0x00000000000879c3 */ /* 0x000e220000008800 */
[----:B------:R-:W-:Y:S01]  /*01a0*/  UMOV UR4, 0x400 ;  /* 0x0000040000047882 */ /* 0x000fe20000000000 */
[----:B------:R-:W-:Y:S01]  /*01b0*/  UMOV UR5, 0x1 ;  /* 0x0000000100057882 */ /* 0x000fe20000000000 */
[----:B------:R-:W-:Y:S02]  /*01c0*/  UMOV UR6, 0x4 ;  /* 0x0000000400067882 */ /* 0x000fe40000000000 */
[----:B------:R-:W-:-:S04]  /*01d0*/  UIADD3 UR6, -UR6, 0x100000, URZ ;  /* 0x0010000006067890 */ /* 0x000fc8000fffe13f */
[----:B------:R-:W-:Y:S02]  /*01e0*/  USHF.L.U32 UR7, UR6, 0xb, URZ ;  /* 0x0000000b06077899 */ /* 0x000fe4000800063f */
[----:B------:R-:W-:Y:S02]  /*01f0*/  USHF.L.U32 UR6, UR6, 0x1, URZ ;  /* 0x0000000106067899 */ /* 0x000fe4000800063f */
[----:B0-----:R-:W-:Y:S02]  /*0200*/  ULEA UR8, UR8, UR4, 0x18 ;  /* 0x0000000408087291 */ /* 0x001fe4000f8ec03f */
[----:B------:R-:W-:-:S04]  /*0210*/  UIADD3 UR4, -UR5, 0x100000, URZ ;  /* 0x0010000005047890 */ /* 0x000fc8000fffe13f */
[----:B------:R-:W-:Y:S02]  /*0220*/  USHF.L.U32 UR5, UR4, 0xb, URZ ;  /* 0x0000000b04057899 */ /* 0x000fe4000800063f */
[----:B------:R-:W-:Y:S01]  /*0230*/  USHF.L.U32 UR4, UR4, 0x1, URZ ;  /* 0x0000000104047899 */ /* 0x000fe2000800063f */
[----:B------:R-:W0:Y:S11]  /*0240*/  FENCE.VIEW.ASYNC.S ;  /* 0x00000000000073c6 */ /* 0x000e360000000000 */
[----:B0-----:R0:W1:Y:S01]  /*0250*/  SYNCS.EXCH.64 URZ, [UR8], UR4 ;  /* 0x00000004083f75b2 */ /* 0x0010620008000100 */
[----:B------:R0:W2:Y:S01]  /*0260*/  SYNCS.EXCH.64 URZ, [UR8+0x100], UR6 ;  /* 0x00010006083f75b2 */ /* 0x0000a20008000100 */
[----:B------:R0:W3:Y:S01]  /*0270*/  SYNCS.EXCH.64 URZ, [UR8+0x8], UR4 ;  /* 0x00000804083f75b2 */ /* 0x0000e20008000100 */
[----:B------:R0:W4:Y:S01]  /*0280*/  SYNCS.EXCH.64 URZ, [UR8+0x108], UR6 ;  /* 0x00010806083f75b2 */ /* 0x0001220008000100 */
[----:B------:R0:W0:Y:S01]  /*0290*/  SYNCS.EXCH.64 URZ, [UR8+0x10], UR4 ;  /* 0x00001004083f75b2 */ /* 0x0000220008000100 */
        /* <DEDUP_REMOVED lines=59> */
[----:B-1234-:R-:W-:Y:S01]  /*0650*/  NOP ;  /* 0x0000000000007918 */ /* 0x01efe20000000000 */
.L_x_3:
[----:B0-----:R-:W-:Y:S05]  /*0660*/  BSYNC B0 ;  /* 0x0000000000007941 */ /* 0x001fea0003800000 */
.L_x_2:
[----:B------:R-:W-:Y:S01]  /*0670*/  SHF.R.S32.HI R5, RZ, 0x1f, R0 ;  /* 0x0000001fff057819 */ /* 0x000fe20000011400 */
[----:B------:R-:W0:Y:S01]  /*0680*/  SHFL.IDX PT, R2, R2, RZ, 0x1f ;  /* 0x00001fff02027589 */ /* 0x000e2200000e0000 */
[----:B------:R-:W1:Y:S01]  /*0690*/  S2UR UR8, SR_CTAID.X ;  /* 0x00000000000879c3 */ /* 0x000e620000002500 */
[----:B------:R-:W-:Y:S02]  /*06a0*/  ELECT P0, URZ, PT ;  /* 0x00000000003f782f */ /* 0x000fe40003800000 */
[----:B------:R-:W-:Y:S01]  /*06b0*/  LEA.HI R5, R5, R0, RZ, 0x7 ;  /* 0x0000000005057211 */ /* 0x000fe200078f38ff */
[----:B------:R-:W2:Y:S01]  /*06c0*/  S2R R8, SR_CTAID.Y ;  /* 0x0000000000087919 */ /* 0x000ea20000002600 */
[----:B------:R-:W-:Y:S01]  /*06d0*/  SHF.R.S32.HI R11, RZ, 0x1f, R4 ;  /* 0x0000001fff0b7819 */ /* 0x000fe20000011404 */
[----:B------:R-:W-:Y:S01]  /*06e0*/  ULDC UR4, c[0x0][0x150] ;  /* 0x0000540000047ab9 */ /* 0x000fe20000000800 */
[----:B------:R-:W-:Y:S01]  /*06f0*/  LOP3.LUT R5, R5, 0xffffff80, RZ, 0xc0, !PT ;  /* 0xffffff8005057812 */ /* 0x000fe200078ec0ff */
[----:B------:R-:W-:Y:S01]  /*0700*/  VIADD R16, R3, 0xffffffff ;  /* 0xffffffff03107836 */ /* 0x000fe20000000000 */
[----:B------:R-:W-:Y:S01]  /*0710*/  LEA.HI R11, R11, R4, RZ, 0x2 ;  /* 0x000000040b0b7211 */ /* 0x000fe200078f10ff */
[----:B------:R-:W3:Y:S01]  /*0720*/  LDC R12, c[0x0][0x144] ;  /* 0x00005100ff0c7b82 */ /* 0x000ee20000000800 */
[----:B------:R-:W-:Y:S01]  /*0730*/  NOP ;  /* 0x0000000000007918 */ /* 0x000fe20000000000 */
[----:B------:R-:W-:Y:S01]  /*0740*/  IMAD.IADD R6, R0, 0x1, -R5 ;  /* 0x0000000100067824 */ /* 0x000fe200078e0a05 */
[----:B------:R-:W-:Y:S01]  /*0750*/  LOP3.LUT R11, R11, 0x3ffffffc, RZ, 0xc0, !PT ;  /* 0x3ffffffc0b0b7812 */ /* 0x000fe200078ec0ff */
[----:B------:R-:W-:Y:S01]  /*0760*/  NOP ;  /* 0x0000000000007918 */ /* 0x000fe20000000000 */
[----:B------:R-:W-:-:S02]  /*0770*/  ISETP.NE.AND P4, PT, R3, RZ, PT ;  /* 0x000000ff0300720c */ /* 0x000fc40003f85270 */
[----:B------:R-:W-:Y:S01]  /*0780*/  SHF.R.S32.HI R5, RZ, 0x1f, R6 ;  /* 0x0000001fff057819 */ /* 0x000fe20000011406 */
[----:B------:R-:W-:Y:S01]  /*0790*/  IMAD.IADD R4, R4, 0x1, -R11 ;  /* 0x0000000104047824 */ /* 0x000fe200078e0a0b */
[----:B------:R-:W4:Y:S01]  /*07a0*/  LDC R15, c[0x0][0x140] ;  /* 0x00005000ff0f7b82 */ /* 0x000f220000000800 */
[----:B------:R-:W-:Y:S02]  /*07b0*/  ISETP.GE.U32.AND P6, PT, R16, 0x2, PT ;  /* 0x000000021000780c */ /* 0x000fe40003fc6070 */
[----:B------:R-:W-:Y:S02]  /*07c0*/  LEA.HI R5, R5, R6, RZ, 0x3 ;  /* 0x0000000605057211 */ /* 0x000fe400078f18ff */
[----:B0-----:R-:W-:Y:S02]  /*07d0*/  ISETP.NE.OR P0, PT, R2, RZ, !P0 ;  /* 0x000000ff0200720c */ /* 0x001fe40004705670 */
[--C-:B------:R-:W-:Y:S01]  /*07e0*/  SHF.R.S32.HI R2, RZ, 0x3, R5.reuse ;  /* 0x00000003ff027819 */ /* 0x100fe20000011405 */
[----:B------:R-:W0:Y:S01]  /*07f0*/  LDC R11, c[0x0][0x148] ;  /* 0x00005200ff0b7b82 */ /* 0x000e220000000800 */
[----:B------:R-:W-:-:S02]  /*0800*/  SHF.R.S32.HI R5, RZ, 0x1f, R5 ;  /* 0x0000001fff057819 */ /* 0x000fc40000011405 */
[----:B-1----:R-:W-:Y:S02]  /*0810*/  I2FP.F32.U32 R10, UR8 ;  /* 0x00000008000a7c45 */ /* 0x002fe40008201000 */
[----:B------:R-:W-:-:S03]  /*0820*/  LEA.HI R5, R5, R2, RZ, 0x2 ;  /* 0x0000000205057211 */ /* 0x000fc600078f10ff */
[----:B------:R-:W-:Y:S01]  /*0830*/  FMUL R10, R10, UR4 ;  /* 0x000000040a0a7c20 */ /* 0x000fe20008400000 */
[----:B------:R-:W-:Y:S01]  /*0840*/  LOP3.LUT R5, R5, 0xfffffffc, RZ, 0xc0, !PT ;  /* 0xfffffffc05057812 */ /* 0x000fe200078ec0ff */
[----:B------:R-:W-:Y:S01]  /*0850*/  VOTEU.ALL UP0, P0 ;  /* 0x00000000003f7886 */ /* 0x000fe20000000000 */
[----:B--2---:R-:W-:Y:S01]  /*0860*/  I2FP.F32.U32 R13, R8 ;  /* 0x00000008000d7245 */ /* 0x004fe20000201000 */
[----:B------:R-:W-:Y:S01]  /*0870*/  ULDC UR4, c[0x0][0x154] ;  /* 0x0000550000047ab9 */ /* 0x000fe20000000800 */
[----:B------:R-:W-:Y:S01]  /*0880*/  VOTEU.ALL UP1, P0 ;  /* 0x00000000003f7886 */ /* 0x000fe20000020000 */
[----:B------:R-:W1:Y:S01]  /*0890*/  F2I.U32.TRUNC.NTZ R10, R10 ;  /* 0x0000000a000a7305 */ /* 0x000e62000020f000 */
[----:B------:R-:W-:Y:S01]  /*08a0*/  IMAD.IADD R5, R2, 0x1, -R5 ;  /* 0x0000000102057824 */ /* 0x000fe200078e0a05 */
[----:B------:R-:W2:Y:S01]  /*08b0*/  @!UP0 S2UR UR7, SR_CgaCtaId ;  /* 0x00000000000789c3 */ /* 0x000ea20000008800 */
[----:B------:R-:W-:Y:S01]  /*08c0*/  FMUL R14, R13, UR4 ;  /* 0x000000040d0e7c20 */ /* 0x000fe20008400000 */
[----:B------:R-:W-:Y:S01]  /*08d0*/  UMOV UR4, 0x20 ;  /* 0x0000002000047882 */ /* 0x000fe20000000000 */
[----:B------:R-:W-:Y:S01]  /*08e0*/  IMAD R5, R4, 0x4, R5 ;  /* 0x0000000404057824 */ /* 0x000fe200078e0205 */
[----:B------:R-:W-:Y:S01]  /*08f0*/  @!UP0 UMOV UR6, 0x400 ;  /* 0x0000040000068882 */ /* 0x000fe20000000000 */
[----:B------:R-:W-:-:S04]  /*0900*/  @!UP0 UIADD3 UR4, -UR4, 0x100000, URZ ;  /* 0x0010000004048890 */ /* 0x000fc8000fffe13f */
[----:B------:R-:W-:Y:S02]  /*0910*/  @!UP0 USHF.L.U32 UR5, UR4, 0xb, URZ ;  /* 0x0000000b04058899 */ /* 0x000fe4000800063f */
[----:B------:R-:W-:Y:S01]  /*0920*/  @!UP0 USHF.L.U32 UR4, UR4, 0x1, URZ ;  /* 0x0000000104048899 */ /* 0x000fe2000800063f */
[----:B----4-:R-:W-:Y:S01]  /*0930*/  ISETP.EQ.U32.AND P3, PT, R15, 0x1, PT ;  /* 0x000000010f00780c */ /* 0x010fe20003f62070 */
[----:B------:R-:W4:Y:S01]  /*0940*/  F2I.U32.TRUNC.NTZ R14, R14 ;  /* 0x0000000e000e7305 */ /* 0x000f22000020f000 */
[----:B------:R-:W-:-:S04]  /*0950*/  LEA.HI R2, R5, R5, RZ, 0x1 ;  /* 0x0000000505027211 */ /* 0x000fc800078f08ff */
[----:B------:R-:W-:Y:S01]  /*0960*/  LOP3.LUT R4, R2, 0xfffffffe, RZ, 0xc0, !PT ;  /* 0xfffffffe02047812 */ /* 0x000fe200078ec0ff */
[----:B-1----:R-:W-:Y:S01]  /*0970*/  IMAD.MOV R17, RZ, RZ, -R10 ;  /* 0x000000ffff117224 */ /* 0x002fe200078e0a0a */
[----:B------:R-:W-:-:S03]  /*0980*/  SHF.R.S32.HI R2, RZ, 0x1f, R7 ;  /* 0x0000001fff027819 */ /* 0x000fc60000011407 */
[----:B---3--:R-:W-:Y:S01]  /*0990*/  IMAD R10, R12, R17, UR8 ;  /* 0x000000080c0a7e24 */ /* 0x008fe2000f8e0211 */
[----:B------:R-:W-:Y:S01]  /*09a0*/  LEA.HI R2, R2, R7, RZ, 0x2 ;  /* 0x0000000702027211 */ /* 0x000fe200078f10ff */
[C---:B------:R-:W-:Y:S02]  /*09b0*/  IMAD.IADD R13, R5.reuse, 0x1, -R4 ;  /* 0x00000001050d7824 */ /* 0x040fe400078e0a04 */
[----:B------:R-:W-:Y:S01]  /*09c0*/  IMAD.SHL.U32 R4, R5, 0x4, RZ ;  /* 0x0000000405047824 */ /* 0x000fe200078e00ff */
[----:B------:R-:W-:Y:S01]  /*09d0*/  LOP3.LUT R2, R2, 0xfffffffc, RZ, 0xc0, !PT ;  /* 0xfffffffc02027812 */ /* 0x000fe200078ec0ff */
[----:B----4-:R-:W-:Y:S01]  /*09e0*/  IMAD.MOV R20, RZ, RZ, -R14 ;  /* 0x000000ffff147224 */ /* 0x010fe200078e0a0e */
[----:B------:R-:W-:Y:S01]  /*09f0*/  ISETP.NE.AND P2, PT, R13, R10, PT ;  /* 0x0000000a0d00720c */ /* 0x000fe20003f45270 */
[----:B--2---:R-:W-:Y:S01]  /*0a00*/  @!UP0 ULEA UR6, UR7, UR6, 0x18 ;  /* 0x0000000607068291 */ /* 0x004fe2000f8ec03f */
[----:B------:R-:W-:Y:S01]  /*0a10*/  LOP3.LUT R5, R5, 0xc, R4, 0x78, !PT ;  /* 0x0000000c05057812 */ /* 0x000fe200078e7804 */
[----:B------:R-:W-:Y:S01]  /*0a20*/  IMAD.IADD R7, R7, 0x1, -R2 ;  /* 0x0000000107077824 */ /* 0x000fe200078e0a02 */
[----:B------:R-:W-:Y:S01]  /*0a30*/  VOTEU.ALL UP0, P0 ;  /* 0x00000000003f7886 */ /* 0x000fe20000000000 */
[----:B0-----:R-:W-:Y:S01]  /*0a40*/  IMAD R13, R11, R20, R8 ;  /* 0x000000140b0d7224 */ /* 0x001fe200078e0208 */
[----:B------:R-:W-:Y:S01]  /*0a50*/  LOP3.LUT P0, RZ, R6, 0x7, RZ, 0xc0, !PT ;  /* 0x0000000706ff7812 */ /* 0x000fe2000780c0ff */
[----:B------:R-:W-:Y:S01]  /*0a60*/  IMAD.MOV.U32 R6, RZ, RZ, 0x1 ;  /* 0x00000001ff067424 */ /* 0x000fe200078e00ff */
[----:B------:R-:W-:-:S02]  /*0a70*/  ISETP.NE.AND P1, PT, R7, 0x3, PT ;  /* 0x000000030700780c */ /* 0x000fc40003f25270 */
[----:B------:R-:W-:Y:S02]  /*0a80*/  ISETP.LT.U32.AND P0, PT, R5, 0x2, !P0 ;  /* 0x000000020500780c */ /* 0x000fe40004701070 */
[----:B------:R-:W-:Y:S01]  /*0a90*/  ISETP.EQ.OR P1, PT, R7, RZ, !P1 ;  /* 0x000000ff0700720c */ /* 0x000fe20004f22670 */
[----:B------:R-:W0:Y:S02]  /*0aa0*/  FENCE.VIEW.ASYNC.S ;  /* 0x00000000000073c6 */ /* 0x000e240000000000 */
[----:B0-----:R0:W1:Y:S01]  /*0ab0*/  @!UP0 SYNCS.EXCH.64 URZ, [UR6+0x210], UR4 ;  /* 0x00021004063f85b2 */ /* 0x0010620008000100 */
[----:B------:R-:W-:Y:S02]  /*0ac0*/  @P2 LEA.HI R2, R5, R5, RZ, 0x1 ;  /* 0x0000000505022211 */ /* 0x000fe400078f08ff */
[----:B------:R-:W-:Y:S02]  /*0ad0*/  ISETP.EQ.AND P1, PT, R3, RZ, P1 ;  /* 0x000000ff0300720c */ /* 0x000fe40000f22270 */
[----:B------:R-:W-:-:S02]  /*0ae0*/  @P2 SHF.R.S32.HI R2, RZ, 0x1, R2 ;  /* 0x00000001ff022819 */ /* 0x000fc40000011402 */
[----:B------:R-:W-:Y:S02]  /*0af0*/  SEL R3, RZ, 0x1, !P0 ;  /* 0x00000001ff037807 */ /* 0x000fe40004000000 */
[----:B------:R-:W-:Y:S02]  /*0b00*/  @P2 ISETP.NE.AND P5, PT, R2, R13, PT ;  /* 0x0000000d0200220c */ /* 0x000fe40003fa5270 */
[----:B------:R-:W-:Y:S02]  /*0b10*/  SEL R4, RZ, 0x1, !P1 ;  /* 0x00000001ff047807 */ /* 0x000fe40004800000 */
[----:B------:R-:W-:Y:S02]  /*0b20*/  @P2 SEL R6, RZ, 0x1, P5 ;  /* 0x00000001ff062807 */ /* 0x000fe40002800000 */
[----:B------:R-:W-:Y:S01]  /*0b30*/  SEL R4, R4, 0x2, P6 ;  /* 0x0000000204047807 */ /* 0x000fe20003000000 */
[----:B------:R0:W2:Y:S01]  /*0b40*/  @!UP1 SYNCS.EXCH.64 URZ, [UR6+0x218], UR4 ;  /* 0x00021804063f95b2 */ /* 0x0000a20008000100 */
[----:B------:R-:W-:Y:S01]  /*0b50*/  LOP3.LUT R6, R6, R3, RZ, 0xc0, !PT ;  /* 0x0000000306067212 */ /* 0x000fe200078ec0ff */
[----:B------:R-:W-:Y:S01]  /*0b60*/  NOP ;  /* 0x0000000000007918 */ /* 0x000fe20000000000 */
[----:B------:R-:W-:Y:S05]  /*0b70*/  @!P3 BRA `(.L_x_4) ;  /* 0x000000000008b947 */ /* 0x000fea0003800000 */
[----:B-12---:R-:W-:Y:S01]  /*0b80*/  UCGABAR_ARV ;  /* 0x00000000000079c7 */ /* 0x006fe20008000000 */
[----:B------:R-:W-:Y:S05]  /*0b90*/  BRA `(.L_x_5) ;  /* 0x0000000000047947 */ /* 0x000fea0003800000 */
.L_x_4:
[----:B-12---:R-:W-:Y:S01]  /*0ba0*/  NOP ;  /* 0x0000000000007918 */ /* 0x006fe20000000000 */
.L_x_5:
[----:B------:R-:W1:Y:S01]  /*0bb0*/  LDC R2, c[0x0][0x65c] ;  /* 0x00019700ff027b82 */ /* 0x000e620000000800 */
[----:B------:R-:W-:Y:S01]  /*0bc0*/  IMAD.MOV.U32 R3, RZ, RZ, RZ ;  /* 0x000000ffff037224 */ /* 0x000fe200078e00ff */
[----:B-1----:R-:W-:Y:S01]  /*0bd0*/  ISETP.NE.AND P2, PT, R2, 0x1, PT ;  /* 0x000000010200780c */ /* 0x002fe20003f45270 */
[----:B------:R-:W-:-:S12]  /*0be0*/  IMAD.U32 R2, RZ, RZ, UR8 ;  /* 0x00000008ff027e24 */ /* 0x000fd8000f8e00ff */
[----:B------:R-:W1:Y:S01]  /*0bf0*/  @P2 LDC R15, c[0x0][0x10] ;  /* 0x00000400ff0f2b82 */ /* 0x000e620000000800 */
[----:B------:R-:W-:Y:S02]  /*0c00*/  @P2 IMAD.MOV.U32 R9, RZ, RZ, RZ ;  /* 0x000000ffff092224 */ /* 0x000fe400078e00ff */
[----:B------:R-:W-:-:S05]  /*0c10*/  @P2 IMAD.MOV.U32 R17, RZ, RZ, RZ ;  /* 0x000000ffff112224 */ /* 0x000fca00078e00ff */
[----:B------:R-:W2:Y:S01]  /*0c20*/  @!P2 LDC R13, c[0x0][0xc] ;  /* 0x00000300ff0dab82 */ /* 0x000ea20000000800 */
[----:B-1----:R-:W-:-:S04]  /*0c30*/  @P2 IMAD.WIDE.U32 R14, R15, UR8, R8 ;  /* 0x000000080f0e2c25 */ /* 0x002fc8000f8e0008 */
[----:B--2---:R-:W-:-:S04]  /*0c40*/  @!P2 IMAD.WIDE.U32 R12, R8, R13, R2 ;  /* 0x0000000d080ca225 */ /* 0x004fc800078e0002 */
[----:B------:R-:W-:Y:S02]  /*0c50*/  @P2 IMAD.MOV.U32 R2, RZ, RZ, R14 ;  /* 0x000000ffff022224 */ /* 0x000fe400078e000e */
[----:B------:R-:W-:Y:S02]  /*0c60*/  @P2 IMAD.IADD R3, R15, 0x1, R17 ;  /* 0x000000010f032824 */ /* 0x000fe400078e0211 */
[----:B------:R-:W-:Y:S02]  /*0c70*/  @!P2 IMAD.MOV.U32 R2, RZ, RZ, R12 ;  /* 0x000000ffff02a224 */ /* 0x000fe400078e000c */
[----:B------:R-:W-:Y:S01]  /*0c80*/  @!P2 IMAD.MOV.U32 R3, RZ, RZ, R13 ;  /* 0x000000ffff03a224 */ /* 0x000fe200078e000d */
[----:B------:R-:W-:Y:S06]  /*0c90*/  @!P3 BRA `(.L_x_6) ;  /* 0x00000000000cb947 */ /* 0x000fec0003800000 */
[----:B------:R-:W-:Y:S01]  /*0ca0*/  UCGABAR_WAIT ;  /* 0x0000000000007dc7 */ /* 0x000fe20008000000 */
[----:B------:R-:W-:Y:S01]  /*0cb0*/  CCTL.IVALL ;  /* 0x00000000ff00798f */ /* 0x000fe20002000000 */
[----:B------:R-:W-:Y:S05]  /*0cc0*/  BRA `(.L_x_7) ;  /* 0x0000000000047947 */ /* 0x000fea0003800000 */
.L_x_6:
[----:B------:R-:W-:Y:S06]  /*0cd0*/  BAR.SYNC.DEFER_BLOCKING 0x0 ;  /* 0x0000000000007b1d */ /* 0x000fec0000010000 */
.L_x_7:
[----:B------:R-:W-:Y:S05]  /*0ce0*/  @!P4 BRA `(.L_x_8) ;  /* 0x0000005c00a8c947 */ /* 0x000fea0003800000 */
[----:B------:R-:W-:-:S13]  /*0cf0*/  ISETP.GT.U32.AND P0, PT, R16, 0x1, PT ;  /* 0x000000011000780c */ /* 0x000fda0003f04070 */
[----:B0-----:R-:W-:Y:S05]  /*0d00*/  @P0 EXIT ;  /* 0x000000000000094d */ /* 0x001fea0003800000 */
[----:B------:R-:W-:Y:S01]  /*0d10*/  ULDC.64 UR4, c[0x0][0x650] ;  /* 0x0001940000047ab9 */ /* 0x000fe20000000a00 */
[----:B------:R-:W-:Y:S01]  /*0d20*/  PRMT R14, RZ, 0x7610, R14 ;  /* 0x00007610ff0e7816 */ /* 0x000fe2000000000e */
[----:B------:R-:W-:Y:S01]  /*0d30*/  IMAD.MOV.U32 R13, RZ, RZ, -0x1 ;  /* 0xffffffffff0d7424 */ /* 0x000fe200078e00ff */
[----:B------:R-:W-:Y:S01]  /*0d40*/  ISETP.GE.U32.AND P0, PT, R2, UR4, PT ;  /* 0x0000000402007c0c */ /* 0x000fe2000bf06070 */
[----:B------:R-:W-:Y:S02]  /*0d50*/  IMAD.MOV.U32 R12, RZ, RZ, -0x1 ;  /* 0xffffffffff0c7424 */ /* 0x000fe400078e00ff */
[----:B------:R-:W-:Y:S01]  /*0d60*/  IMAD.MOV.U32 R7, RZ, RZ, -0x1 ;  /* 0xffffffffff077424 */ /* 0x000fe200078e00ff */
[----:B------:R-:W-:-:S13]  /*0d70*/  ISETP.GE.U32.AND.EX P0, PT, R3, UR5, PT, P0 ;  /* 0x0000000503007c0c */ /* 0x000fda000bf06100 */
[----:B------:R-:W-:Y:S05]  /*0d80*/  @P0 BRA `(.L_x_9) ;  /* 0x0000000400280947 */ /* 0x000fea0003800000 */
[----:B------:R-:W0:Y:S01]  /*0d90*/  LDC.64 R22, c[0x0][0x628] ;  /* 0x00018a00ff167b82 */ /* 0x000e220000000a00 */
[----:B------:R-:W-:Y:S02]  /*0da0*/  IMAD.MOV.U32 R12, RZ, RZ, R2 ;  /* 0x000000ffff0c7224 */ /* 0x000fe400078e0002 */
[----:B------:R-:W-:-:S05]  /*0db0*/  IMAD.MOV.U32 R13, RZ, RZ, R3 ;  /* 0x000000ffff0d7224 */ /* 0x000fca00078e0003 */
[----:B------:R-:W1:Y:S08]  /*0dc0*/  LDC R18, c[0x0][0x630] ;  /* 0x00018c00ff127b82 */ /* 0x000e700000000800 */
[----:B------:R-:W2:Y:S01]  /*0dd0*/  LDC.64 R24, c[0x0][0x620] ;  /* 0x00018800ff187b82 */ /* 0x000ea20000000a00 */
[----:B0-----:R-:W-:-:S04]  /*0de0*/  ISETP.NE.U32.AND P0, PT, R22, RZ, PT ;  /* 0x000000ff1600720c */ /* 0x001fc80003f05070 */
[----:B------:R-:W-:-:S13]  /*0df0*/  ISETP.NE.AND.EX P0, PT, R23, RZ, PT, P0 ;  /* 0x000000ff1700720c */ /* 0x000fda0003f05300 */
[----:B-12---:R-:W-:Y:S05]  /*0e00*/  @!P0 BRA `(.L_x_10) ;  /* 0x0000000000288947 */ /* 0x006fea0003800000 */
[----:B------:R-:W0:Y:S02]  /*0e10*/  LDC R7, c[0x0][0x634] ;  /* 0x00018d00ff077b82 */ /* 0x000e240000000800 */
[----:B0-----:R-:W-:-:S05]  /*0e20*/  IADD3 R7, P0, R2, R7, RZ ;  /* 0x0000000702077210 */ /* 0x001fca0007f1e0ff */
[----:B------:R-:W-:-:S04]  /*0e30*/  IMAD.X R19, RZ, RZ, R3, P0 ;  /* 0x000000ffff137224 */ /* 0x000fc800000e0603 */
[----:B------:R-:W-:-:S04]  /*0e40*/  IMAD.WIDE.U32 R12, R19, R22, RZ ;  /* 0x00000016130c7225 */ /* 0x000fc800078e00ff */
[----:B------:R-:W-:-:S04]  /*0e50*/  IMAD.WIDE.U32 R14, P0, R7, R23, R12 ;  /* 0x00000017070e7225 */ /* 0x000fc8000780000c */
[----:B------:R-:W-:-:S04]  /*0e60*/  IMAD.WIDE.U32 R12, R7, R22, RZ ;  /* 0x00000016070c7225 */ /* 0x000fc800078e00ff */
[----:B------:R-:W-:Y:S01]  /*0e70*/  IMAD.X R17, RZ, RZ, RZ, P0 ;  /* 0x000000ffff117224 */ /* 0x000fe200000e06ff */
[----:B------:R-:W-:Y:S01]  /*0e80*/  IADD3 RZ, P0, R13, R14, RZ ;  /* 0x0000000e0dff7210 */ /* 0x000fe20007f1e0ff */
[----:B------:R-:W-:-:S04]  /*0e90*/  IMAD.MOV.U32 R16, RZ, RZ, R15 ;  /* 0x000000ffff107224 */ /* 0x000fc800078e000f */
[----:B------:R-:W-:-:S08]  /*0ea0*/  IMAD.WIDE.U32.X R12, R19, R23, R16, P0 ;  /* 0x00000017130c7225 */ /* 0x000fd000000e0410 */
.L_x_10:
[----:B------:R-:W0:Y:S01]  /*0eb0*/  LDC.64 R28, c[0x0][0x640] ;  /* 0x00019000ff1c7b82 */ /* 0x000e220000000a00 */
[--C-:B------:R-:W-:Y:S01]  /*0ec0*/  SHF.R.U64 R27, R12, R18, R13.reuse ;  /* 0x000000120c1b7219 */ /* 0x100fe2000000120d */
[----:B------:R-:W-:Y:S01]  /*0ed0*/  IMAD R31, R11, R20, R8 ;  /* 0x000000140b1f7224 */ /* 0x000fe200078e0208 */
[----:B------:R-:W-:Y:S01]  /*0ee0*/  SHF.R.U32.HI R7, RZ, R18, R13 ;  /* 0x00000012ff077219 */ /* 0x000fe2000001160d */
[----:B------:R-:W-:Y:S01]  /*0ef0*/  IMAD.MOV.U32 R23, RZ, RZ, 0x1 ;  /* 0x00000001ff177424 */ /* 0x000fe200078e00ff */
[----:B------:R-:W-:-:S03]  /*0f00*/  IADD3 R9, P0, RZ, -R27, RZ ;  /* 0x8000001bff097210 */ /* 0x000fc60007f1e0ff */
[----:B------:R-:W1:Y:S02]  /*0f10*/  LDC R22, c[0x0][0x618] ;  /* 0x00018600ff167b82 */ /* 0x000e640000000800 */
[----:B------:R-:W-:Y:S02]  /*0f20*/  IMAD.X R7, RZ, RZ, ~R7, P0 ;  /* 0x000000ffff077224 */ /* 0x000fe400000e0e07 */
[----:B------:R-:W-:-:S04]  /*0f30*/  IMAD.WIDE.U32 R12, R9, R24, R2 ;  /* 0x00000018090c7225 */ /* 0x000fc800078e0002 */
[----:B------:R-:W2:Y:S01]  /*0f40*/  LDC R18, c[0x0][0x608] ;  /* 0x00018200ff127b82 */ /* 0x000ea20000000800 */
[----:B------:R-:W-:Y:S02]  /*0f50*/  IMAD R14, R7, R24, RZ ;  /* 0x00000018070e7224 */ /* 0x000fe400078e02ff */
[----:B------:R-:W-:Y:S02]  /*0f60*/  IMAD.MOV.U32 R7, RZ, RZ, -0x1 ;  /* 0xffffffffff077424 */ /* 0x000fe400078e00ff */
[----:B------:R-:W-:-:S03]  /*0f70*/  IMAD R9, R9, R25, R14 ;  /* 0x0000001909097224 */ /* 0x000fc600078e020e */
[----:B------:R-:W3:Y:S01]  /*0f80*/  LDC R26, c[0x0][0x658] ;  /* 0x00019600ff1a7b82 */ /* 0x000ee20000000800 */
[----:B------:R-:W-:Y:S01]  /*0f90*/  IMAD.IADD R9, R13, 0x1, R9 ;  /* 0x000000010d097824 */ /* 0x000fe200078e0209 */
[----:B0-----:R-:W-:-:S04]  /*0fa0*/  ISETP.NE.U32.AND P0, PT, R28, RZ, PT ;  /* 0x000000ff1c00720c */ /* 0x001fc80003f05070 */
[----:B------:R-:W-:Y:S02]  /*0fb0*/  ISETP.NE.AND.EX P0, PT, R29, RZ, PT, P0 ;  /* 0x000000ff1d00720c */ /* 0x000fe40003f05300 */
[----:B------:R-:W0:Y:S01]  /*0fc0*/  LDC R24, c[0x0][0x600] ;  /* 0x00018000ff187b82 */ /* 0x000e220000000800 */
[-CC-:B-1----:R-:W-:Y:S02]  /*0fd0*/  SHF.R.U64 R16, R12, R22.reuse, R9.reuse ;  /* 0x000000160c107219 */ /* 0x182fe40000001209 */
[----:B------:R-:W-:-:S05]  /*0fe0*/  SHF.R.U32.HI R9, RZ, R22, R9 ;  /* 0x00000016ff097219 */ /* 0x000fca0000011609 */
[----:B------:R-:W1:Y:S01]  /*0ff0*/  LDC R19, c[0x0][0x648] ;  /* 0x00019200ff137b82 */ /* 0x000e620000000800 */
[-CC-:B--2---:R-:W-:Y:S02]  /*1000*/  SHF.R.U64 R22, R16, R18.reuse, R9.reuse ;  /* 0x0000001210167219 */ /* 0x184fe40000001209 */
[----:B------:R-:W-:-:S05]  /*1010*/  SHF.R.U32.HI R9, RZ, R18, R9 ;  /* 0x00000012ff097219 */ /* 0x000fca0000011609 */
[----:B------:R-:W2:Y:S01]  /*1020*/  LDC R21, c[0x0][0x638] ;  /* 0x00018e00ff157b82 */ /* 0x000ea20000000800 */
[-CC-:B---3--:R-:W-:Y:S02]  /*1030*/  SHF.R.U64 R18, R22, R26.reuse, R9.reuse ;  /* 0x0000001a16127219 */ /* 0x188fe40000001209 */
[-C--:B------:R-:W-:Y:S02]  /*1040*/  SHF.L.U32 R7, R7, R26.reuse, RZ ;  /* 0x0000001a07077219 */ /* 0x080fe400000006ff */
[----:B------:R-:W-:Y:S01]  /*1050*/  SHF.R.U32.HI R9, RZ, R26, R9 ;  /* 0x0000001aff097219 */ /* 0x000fe20000011609 */
[----:B------:R-:W-:Y:S01]  /*1060*/  IMAD.MOV.U32 R8, RZ, RZ, R18 ;  /* 0x000000ffff087224 */ /* 0x000fe200078e0012 */
[----:B------:R-:W-:Y:S01]  /*1070*/  LOP3.LUT R11, RZ, R7, RZ, 0x33, !PT ;  /* 0x00000007ff0b7212 */ /* 0x000fe200078e33ff */
[----:B------:R-:W3:Y:S01]  /*1080*/  LDC R25, c[0x0][0x610] ;  /* 0x00018400ff197b82 */ /* 0x000ee20000000800 */
[----:B------:R-:W-:Y:S05]  /*1090*/  @!P0 BRA `(.L_x_11) ;  /* 0x0000000000288947 */ /* 0x000fea0003800000 */
[----:B------:R-:W4:Y:S02]  /*10a0*/  LDC R7, c[0x0][0x64c] ;  /* 0x00019300ff077b82 */ /* 0x000f240000000800 */
[----:B----4-:R-:W-:-:S05]  /*10b0*/  IADD3 R7, P0, R18, R7, RZ ;  /* 0x0000000712077210 */ /* 0x010fca0007f1e0ff */
        /* <DEDUP_REMOVED lines=8> */
.L_x_11:
[----:B-1----:R-:W-:Y:S01]  /*1140*/  SHF.R.U64 R9, R8, R19, R9 ;  /* 0x0000001308097219 */ /* 0x002fe20000001209 */
[----:B------:R-:W-:Y:S01]  /*1150*/  IMAD.MOV.U32 R14, RZ, RZ, 0x1 ;  /* 0x00000001ff0e7424 */ /* 0x000fe200078e00ff */
[----:B------:R-:W-:Y:S01]  /*1160*/  LOP3.LUT R8, R22, R11, RZ, 0xc0, !PT ;  /* 0x0000000b16087212 */ /* 0x000fe200078ec0ff */
[----:B0-----:R-:W-:Y:S01]  /*1170*/  VIADD R11, R24, 0xffffffff ;  /* 0xffffffff180b7836 */ /* 0x001fe20000000000 */
[----:B------:R-:W-:Y:S01]  /*1180*/  SHF.L.U32 R7, R23, R26, RZ ;  /* 0x0000001a17077219 */ /* 0x000fe200000006ff */
[----:B------:R-:W-:Y:S01]  /*1190*/  IMAD.MOV R12, RZ, RZ, -R9 ;  /* 0x000000ffff0c7224 */ /* 0x000fe200078e0a09 */
[----:B------:R-:W-:Y:S02]  /*11a0*/  SEL R10, R10, R31, !P2 ;  /* 0x0000001f0a0a7207 */ /* 0x000fe40005000000 */
[----:B------:R-:W-:Y:S01]  /*11b0*/  LOP3.LUT R11, R16, R11, RZ, 0xc0, !PT ;  /* 0x0000000b100b7212 */ /* 0x000fe200078ec0ff */
[----:B------:R-:W-:Y:S02]  /*11c0*/  IMAD R9, R7, R9, R8 ;  /* 0x0000000907097224 */ /* 0x000fe400078e0208 */
[----:B--2---:R-:W-:-:S02]  /*11d0*/  IMAD R7, R12, R21, R18 ;  /* 0x000000150c077224 */ /* 0x004fc400078e0212 */
[----:B---3--:R-:W-:Y:S02]  /*11e0*/  IMAD R10, R9, R25, R10 ;  /* 0x00000019090a7224 */ /* 0x008fe400078e020a */
[----:B------:R-:W-:-:S05]  /*11f0*/  IMAD R7, R7, R24, R11 ;  /* 0x0000001807077224 */ /* 0x000fca00078e020b */
[----:B------:R-:W-:Y:S02]  /*1200*/  SEL R12, R7, R10, !P2 ;  /* 0x0000000a070c7207 */ /* 0x000fe40005000000 */
[----:B------:R-:W-:Y:S01]  /*1210*/  SEL R13, R10, R7, !P2 ;  /* 0x000000070a0d7207 */ /* 0x000fe20005000000 */
[----:B------:R-:W-:-:S07]  /*1220*/  IMAD.MOV.U32 R7, RZ, RZ, R27 ;  /* 0x000000ffff077224 */ /* 0x000fce00078e001b */
.L_x_9:
[----:B------:R-:W-:-:S08]  /*1230*/  NOP ;  /* 0x0000000000007918 */ /* 0x000fd00000000000 */
[----:B------:R-:W0:Y:S02]  /*1240*/  USETMAXREG.TRY_ALLOC.CTAPOOL UP0, 0xe8 ;  /* 0x000000e8000079c8 */ /* 0x000e240008000600 */
[----:B0-----:R-:W-:-:S13]  /*1250*/  PLOP3.LUT P0, PT, PT, PT, UP0, 0x80, 0x0 ;  /* 0x000000000000781c */ /* 0x001fda0003f0f008 */
[----:B------:R-:W-:Y:S05]  /*1260*/  @!P0 BRA `(.L_x_9) ;  /* 0xfffffffc00f08947 */ /* 0x000fea000383ffff */
[----:B------:R-:W-:Y:S01]  /*1270*/  ULDC.64 UR4, c[0x0][0x598] ;  /* 0x0001660000047ab9 */ /* 0x000fe20000000a00 */
[----:B------:R-:W-:Y:S01]  /*1280*/  ULDC.64 UR16, c[0x0][0x208] ;  /* 0x0000820000107ab9 */ /* 0x000fe20000000a00 */
[----:B------:R-:W-:-:S04]  /*1290*/  ISETP.NE.U32.AND P0, PT, RZ, UR4, PT ;  /* 0x00000004ff007c0c */ /* 0x000fc8000bf05070 */
[----:B------:R-:W-:-:S13]  /*12a0*/  ISETP.NE.AND.EX P0, PT, RZ, UR5, PT, P0 ;  /* 0x00000005ff007c0c */ /* 0x000fda000bf05300 */
[----:B------:R-:W-:Y:S05]  /*12b0*/  @!P0 BRA `(.L_x_12) ;  /* 0x00000000001c8947 */ /* 0x000fea0003800000 */
[----:B------:R-:W0:Y:S02]  /*12c0*/  LDC.64 R8, c[0x0][0x598] ;  /* 0x00016600ff087b82 */ /* 0x000e240000000a00 */
[----:B0-----:R-:W2:Y:S02]  /*12d0*/  LDG.E.64 R8, desc[UR16][R8.64] ;  /* 0x0000001008087981 */ /* 0x001ea4000c1e1b00 */
[----:B--2---:R-:W-:-:S04]  /*12e0*/  ISETP.NE.U32.AND P0, PT, R8, RZ, PT ;  /* 0x000000ff0800720c */ /* 0x004fc80003f05070 */
[----:B------:R-:W-:-:S13]  /*12f0*/  ISETP.NE.AND.EX P0, PT, R9, RZ, PT, P0 ;  /* 0x000000ff0900720c */ /* 0x000fda0003f05300 */
[----:B------:R-:W-:Y:S05]  /*1300*/  @!P0 BRA `(.L_x_12) ;  /* 0x0000000000088947 */ /* 0x000fea0003800000 */
[----:B------:R0:W5:Y:S01]  /*1310*/  LD.E R8, desc[UR16][R8.64] ;  /* 0x0000001008087980 */ /* 0x000162000c101900 */
[----:B------:R-:W-:Y:S05]  /*1320*/  BRA `(.L_x_13) ;  /* 0x0000000000207947 */ /* 0x000fea0003800000 */
.L_x_12:
[----:B------:R-:W-:Y:S02]  /*1330*/  ULDC.64 UR4, c[0x0][0x588] ;  /* 0x0001620000047ab9 */ /* 0x000fe40000000a00 */
[----:B------:R-:W-:-:S04]  /*1340*/  ISETP.NE.U32.AND P0, PT, RZ, UR4, PT ;  /* 0x00000004ff007c0c */ /* 0x000fc8000bf05070 */
[----:B------:R-:W-:-:S13]  /*1350*/  ISETP.NE.AND.EX P0, PT, RZ, UR5, PT, P0 ;  /* 0x00000005ff007c0c */ /* 0x000fda000bf05300 */
[----:B------:R-:W-:Y:S05]  /*1360*/  @!P0 BRA `(.L_x_14) ;  /* 0x00000000000c8947 */ /* 0x000fea0003800000 */
[----:B------:R-:W0:Y:S02]  /*1370*/  LDC.64 R8, c[0x0][0x588] ;  /* 0x00016200ff087b82 */ /* 0x000e240000000a00 */
[----:B0-----:R1:W5:Y:S01]  /*1380*/  LDG.E R8, desc[UR16][R8.64] ;  /* 0x0000001008087981 */ /* 0x001362000c1e1900 */
[----:B------:R-:W-:Y:S05]  /*1390*/  BRA `(.L_x_13) ;  /* 0x0000000000047947 */ /* 0x000fea0003800000 */
.L_x_14:
[----:B------:R-:W2:Y:S02]  /*13a0*/  LDC R8, c[0x0][0x580] ;  /* 0x00016000ff087b82 */ /* 0x000ea40000000800 */
.L_x_13:
[----:B------:R-:W-:Y:S02]  /*13b0*/  ULDC.64 UR4, c[0x0][0x5a0] ;  /* 0x0001680000047ab9 */ /* 0x000fe40000000a00 */
[----:B------:R-:W-:-:S04]  /*13c0*/  ISETP.NE.U32.AND P0, PT, RZ, UR4, PT ;  /* 0x00000004ff007c0c */ /* 0x000fc8000bf05070 */
[----:B------:R-:W-:-:S13]  /*13d0*/  ISETP.NE.AND.EX P0, PT, RZ, UR5, PT, P0 ;  /* 0x00000005ff007c0c */ /* 0x000fda000bf05300 */
[----:B------:R-:W-:Y:S05]  /*13e0*/  @!P0 BRA `(.L_x_15) ;  /* 0x00000000001c8947 */ /* 0x000fea0003800000 */
[----:B------:R-:W3:Y:S02]  /*13f0*/  LDC.64 R10, c[0x0][0x5a0] ;  /* 0x00016800ff0a7b82 */ /* 0x000ee40000000a00 */
[----:B---3--:R-:W3:Y:S02]  /*1400*/  LDG.E.64 R10, desc[UR16][R10.64] ;  /* 0x000000100a0a7981 */ /* 0x008ee4000c1e1b00 */
[----:B---3--:R-:W-:-:S04]  /*1410*/  ISETP.NE.U32.AND P0, PT, R10, RZ, PT ;  /* 0x000000ff0a00720c */ /* 0x008fc80003f05070 */
[----:B------:R-:W-:-:S13]  /*1420*/  ISETP.NE.AND.EX P0, PT, R11, RZ, PT, P0 ;  /* 0x000000ff0b00720c */ /* 0x000fda0003f05300 */
[----:B------:R-:W-:Y:S05]  /*1430*/  @!P0 BRA `(.L_x_15) ;  /* 0x0000000000088947 */ /* 0x000fea0003800000 */
[----:B01----:R0:W5:Y:S01]  /*1440*/  LD.E R9, desc[UR16][R10.64] ;  /* 0x000000100a097980 */ /* 0x003162000c101900 */
[----:B------:R-:W-:Y:S05]  /*1450*/  BRA `(.L_x_16) ;  /* 0x0000000000207947 */ /* 0x000fea0003800000 */
.L_x_15:
[----:B------:R-:W-:Y:S02]  /*1460*/  ULDC.64 UR4, c[0x0][0x590] ;  /* 0x0001640000047ab9 */ /* 0x000fe40000000a00 */
[----:B------:R-:W-:-:S04]  /*1470*/  ISETP.NE.U32.AND P0, PT, RZ, UR4, PT ;  /* 0x00000004ff007c0c */ /* 0x000fc8000bf05070 */
[----:B------:R-:W-:-:S13]  /*1480*/  ISETP.NE.AND.EX P0, PT, RZ, UR5, PT, P0 ;  /* 0x00000005ff007c0c */ /* 0x000fda000bf05300 */
[----:B------:R-:W-:Y:S05]  /*1490*/  @!P0 BRA `(.L_x_17) ;  /* 0x00000000000c8947 */ /* 0x000fea0003800000 */
[----:B------:R-:W0:Y:S02]  /*14a0*/  LDC.64 R10, c[0x0][0x590] ;  /* 0x00016400ff0a7b82 */ /* 0x000e240000000a00 */
[----:B01----:R1:W5:Y:S01]  /*14b0*/  LDG.E R9, desc[UR16][R10.64] ;  /* 0x000000100a097981 */ /* 0x003362000c1e1900 */
[----:B------:R-:W-:Y:S05]  /*14c0*/  BRA `(.L_x_16) ;  /* 0x0000000000047947 */ /* 0x000fea0003800000 */
.L_x_17:
[----:B01----:R-:W3:Y:S02]  /*14d0*/  LDC R9, c[0x0][0x584] ;  /* 0x00016100ff097b82 */ /* 0x003ee40000000800 */
.L_x_16:
[----:B------:R-:W-:-:S13]  /*14e0*/  LOP3.LUT P0, RZ, R14, 0xff, RZ, 0xc0, !PT ;  /* 0x000000ff0eff7812 */ /* 0x000fda000780c0ff */
[----:B------:R-:W-:Y:S05]  /*14f0*/  @!P0 EXIT ;  /* 0x000000000000894d */ /* 0x000fea0003800000 */
[----:B------:R-:W-:Y:S01]  /*1500*/  ULDC UR4, c[0x0][0x28c] ;  /* 0x0000a30000047ab9 */ /* 0x000fe20000000800 */
[----:B------:R-:W-:Y:S01]  /*1510*/  LOP3.LUT R111, R4, 0x1, RZ, 0xfc, !PT ;  /* 0x00000001046f7812 */ /* 0x000fe200078efcff */
[----:B------:R-:W-:-:S04]  /*1520*/  UIADD3 UR4, UR4, 0x1f, URZ ;  /* 0x0000001f04047890 */ /* 0x000fc8000fffe03f */
[----:B------:R-:W-:-:S04]  /*1530*/  USHF.R.S32.HI UR5, URZ, 0x1f, UR4 ;  /* 0x0000001f3f057899 */ /* 0x000fc80008011404 */
[----:B------:R-:W-:-:S03]  /*1540*/  ULEA.HI UR5, UR5, UR4, URZ, 0x5 ;  /* 0x0000000405057291 */ /* 0x000fc6000f8f283f */
[----:B------:R-:W-:Y:S01]  /*1550*/  UMOV UR4, URZ ;  /* 0x0000003f00047c82 */ /* 0x000fe20008000000 */
[----:B------:R-:W-:-:S03]  /*1560*/  USHF.R.S32.HI UR9, URZ, 0x5, UR5 ;  /* 0x000000053f097899 */ /* 0x000fc60008011405 */
[----:B------:R-:W-:-:S09]  /*1570*/  UMOV UR5, URZ ;  /* 0x0000003f00057c82 */ /* 0x000fd20008000000 */
.L_x_138:
[----:B01----:R-:W-:Y:S01]  /*1580*/  LOP3.LUT R10, R0, 0x80, RZ, 0xc0, !PT ;  /* 0x00000080000a7812 */ /* 0x003fe200078ec0ff */
[----:B------:R-:W0:Y:S01]  /*1590*/  S2UR UR12, SR_CgaCtaId ;  /* 0x00000000000c79c3 */ /* 0x000e220000008800 */
[----:B------:R-:W-:Y:S01]  /*15a0*/  UMOV UR11, 0x400 ;  /* 0x00000400000b7882 */ /* 0x000fe20000000000 */
[----:B------:R-:W-:Y:S01]  /*15b0*/  UMOV UR6, URZ ;  /* 0x0000003f00067c82 */ /* 0x000fe20008000000 */
[----:B------:R-:W-:Y:S01]  /*15c0*/  SHF.R.U32.HI R10, RZ, 0x7, R10 ;  /* 0x00000007ff0a7819 */ /* 0x000fe2000001160a */
[----:B------:R-:W-:Y:S01]  /*15d0*/  UMOV UR7, URZ ;  /* 0x0000003f00077c82 */ /* 0x000fe20008000000 */
[----:B------:R-:W-:Y:S02]  /*15e0*/  CS2R R14, SRZ ;  /* 0x00000000000e7805 */ /* 0x000fe4000001ff00 */
[----:B------:R-:W-:Y:S02]  /*15f0*/  CS2R R16, SRZ ;  /* 0x0000000000107805 */ /* 0x000fe4000001ff00 */
[----:B------:R-:W-:Y:S01]  /*1600*/  CS2R R18, SRZ ;  /* 0x0000000000127805 */ /* 0x000fe2000001ff00 */
[----:B------:R-:W1:Y:S01]  /*1610*/  LDC R11, c[0x0][0x28c] ;  /* 0x0000a300ff0b7b82 */ /* 0x000e620000000800 */
[----:B----4-:R-:W4:Y:S01]  /*1620*/  SHFL.IDX PT, R10, R10, RZ, 0x1f ;  /* 0x00001fff0a0a7589 */ /* 0x010f2200000e0000 */
[----:B------:R-:W-:-:S02]  /*1630*/  CS2R R20, SRZ ;  /* 0x0000000000147805 */ /* 0x000fc4000001ff00 */
[----:B------:R-:W-:Y:S02]  /*1640*/  CS2R R22, SRZ ;  /* 0x0000000000167805 */ /* 0x000fe4000001ff00 */
[----:B------:R-:W-:Y:S02]  /*1650*/  CS2R R72, SRZ ;  /* 0x0000000000487805 */ /* 0x000fe4000001ff00 */
[----:B------:R-:W-:Y:S02]  /*1660*/  CS2R R74, SRZ ;  /* 0x00000000004a7805 */ /* 0x000fe4000001ff00 */
[----:B------:R-:W-:Y:S02]  /*1670*/  CS2R R76, SRZ ;  /* 0x00000000004c7805 */ /* 0x000fe4000001ff00 */
[----:B------:R-:W-:Y:S02]  /*1680*/  CS2R R78, SRZ ;  /* 0x00000000004e7805 */ /* 0x000fe4000001ff00 */
[----:B------:R-:W-:-:S02]  /*1690*/  CS2R R80, SRZ ;  /* 0x0000000000507805 */ /* 0x000fc4000001ff00 */
[----:B------:R-:W-:Y:S02]  /*16a0*/  CS2R R82, SRZ ;  /* 0x0000000000527805 */ /* 0x000fe4000001ff00 */
[----:B------:R-:W-:Y:S02]  /*16b0*/  CS2R R84, SRZ ;  /* 0x0000000000547805 */ /* 0x000fe4000001ff00 */
[----:B------:R-:W-:Y:S02]  /*16c0*/  CS2R R86, SRZ ;  /* 0x0000000000567805 */ /* 0x000fe4000001ff00 */
[----:B------:R-:W-:Y:S02]  /*16d0*/  CS2R R88, SRZ ;  /* 0x0000000000587805 */ /* 0x000fe4000001ff00 */
[----:B------:R-:W-:Y:S02]  /*16e0*/  CS2R R90, SRZ ;  /* 0x00000000005a7805 */ /* 0x000fe4000001ff00 */
[----:B------:R-:W-:-:S02]  /*16f0*/  CS2R R92, SRZ ;  /* 0x00000000005c7805 */ /* 0x000fc4000001ff00 */
[----:B------:R-:W-:Y:S01]  /*1700*/  CS2R R94, SRZ ;  /* 0x00000000005e7805 */ /* 0x000fe2000001ff00 */
[----:B0-----:R-:W-:Y:S01]  /*1710*/  ULEA UR18, UR12, UR11, 0x18 ;  /* 0x0000000b0c127291 */ /* 0x001fe2000f8ec03f */
[----:B------:R-:W-:Y:S02]  /*1720*/  CS2R R96, SRZ ;  /* 0x0000000000607805 */ /* 0x000fe4000001ff00 */
[----:B------:R-:W-:Y:S01]  /*1730*/  CS2R R98, SRZ ;  /* 0x0000000000627805 */ /* 0x000fe2000001ff00 */
[----:B------:R-:W-:Y:S01]  /*1740*/  UMOV UR11, UR5 ;  /* 0x00000005000b7c82 */ /* 0x000fe20008000000 */
[----:B------:R-:W-:Y:S02]  /*1750*/  CS2R R100, SRZ ;  /* 0x0000000000647805 */ /* 0x000fe4000001ff00 */
[----:B------:R-:W-:Y:S02]  /*1760*/  CS2R R102, SRZ ;  /* 0x0000000000667805 */ /* 0x000fe4000001ff00 */
[----:B------:R-:W-:-:S02]  /*1770*/  CS2R R104, SRZ ;  /* 0x0000000000687805 */ /* 0x000fc4000001ff00 */
[----:B------:R-:W-:Y:S02]  /*1780*/  CS2R R106, SRZ ;  /* 0x00000000006a7805 */ /* 0x000fe4000001ff00 */
[----:B-1----:R-:W-:Y:S02]  /*1790*/  ISETP.GE.AND P0, PT, R11, 0x1, PT ;  /* 0x000000010b00780c */ /* 0x002fe40003f06270 */
[----:B------:R-:W-:Y:S02]  /*17a0*/  CS2R R108, SRZ ;  /* 0x00000000006c7805 */ /* 0x000fe4000001ff00 */
[----:B----4-:R-:W-:Y:S01]  /*17b0*/  R2UR UR8, R10 ;  /* 0x000000000a0872ca */ /* 0x010fe200000e0000 */
[----:B------:R-:W-:Y:S01]  /*17c0*/  IMAD.U32 R112, RZ, RZ, UR4 ;  /* 0x00000004ff707e24 */ /* 0x000fe2000f8e00ff */
[----:B--2---:R-:W-:Y:S02]  /*17d0*/  CS2R R24, SRZ ;  /* 0x0000000000187805 */ /* 0x004fe4000001ff00 */
        /* <DEDUP_REMOVED lines=9> */
[----:B------:R-:W-:Y:S01]  /*1870*/  CS2R R44, SRZ ;  /* 0x00000000002c7805 */ /* 0x000fe2000001ff00 */
[----:B------:R-:W-:Y:S01]  /*1880*/  ULEA.HI UR10, UR8, UR8, URZ, 0x1 ;  /* 0x00000008080a7291 */ /* 0x000fe2000f8f083f */
[----:B------:R-:W-:Y:S02]  /*1890*/  CS2R R46, SRZ ;  /* 0x00000000002e7805 */ /* 0x000fe4000001ff00 */
[----:B------:R-:W-:Y:S02]  /*18a0*/  CS2R R48, SRZ ;  /* 0x0000000000307805 */ /* 0x000fe4000001ff00 */
[----:B------:R-:W-:Y:S01]  /*18b0*/  CS2R R50, SRZ ;  /* 0x0000000000327805 */ /* 0x000fe2000001ff00 */
[----:B------:R-:W-:Y:S01]  /*18c0*/  ULOP3.LUT UR10, UR10, 0x1ffffe, URZ, 0xc0, !UPT ;  /* 0x001ffffe0a0a7892 */ /* 0x000fe2000f8ec03f */
[----:B------:R-:W-:-:S02]  /*18d0*/  CS2R R52, SRZ ;  /* 0x0000000000347805 */ /* 0x000fc4000001ff00 */
[----:B------:R-:W-:Y:S02]  /*18e0*/  CS2R R54, SRZ ;  /* 0x0000000000367805 */ /* 0x000fe4000001ff00 */
[----:B------:R-:W-:Y:S01]  /*18f0*/  CS2R R56, SRZ ;  /* 0x0000000000387805 */ /* 0x000fe2000001ff00 */
[----:B------:R-:W-:Y:S01]  /*1900*/  UIADD3 UR10, UR8, -UR10, URZ ;  /* 0x8000000a080a7290 */ /* 0x000fe2000fffe03f */
[----:B------:R-:W-:Y:S02]  /*1910*/  CS2R R58, SRZ ;  /* 0x00000000003a7805 */ /* 0x000fe4000001ff00 */
[----:B------:R-:W-:Y:S01]  /*1920*/  CS2R R60, SRZ ;  /* 0x00000000003c7805 */ /* 0x000fe2000001ff00 */
[----:B------:R-:W-:Y:S01]  /*1930*/  UMOV UR8, URZ ;  /* 0x0000003f00087c82 */ /* 0x000fe20008000000 */
[----:B------:R-:W-:Y:S01]  /*1940*/  ULEA UR10, UR10, UR18, 0xb ;  /* 0x000000120a0a7291 */ /* 0x000fe2000f8e583f */
[----:B------:R-:W-:Y:S02]  /*1950*/  CS2R R62, SRZ ;  /* 0x00000000003e7805 */ /* 0x000fe4000001ff00 */
[----:B------:R-:W-:-:S02]  /*1960*/  CS2R R64, SRZ ;  /* 0x0000000000407805 */ /* 0x000fc4000001ff00 */
[----:B------:R-:W-:Y:S01]  /*1970*/  CS2R R66, SRZ ;  /* 0x0000000000427805 */ /* 0x000fe2000001ff00 */
[----:B------:R-:W-:Y:S01]  /*1980*/  UIADD3 UR10, UR10, 0x300, URZ ;  /* 0x000003000a0a7890 */ /* 0x000fe2000fffe03f */
[----:B------:R-:W-:Y:S02]  /*1990*/  CS2R R68, SRZ ;  /* 0x0000000000447805 */ /* 0x000fe4000001ff00 */
[----:B------:R-:W-:Y:S01]  /*19a0*/  CS2R R70, SRZ ;  /* 0x0000000000467805 */ /* 0x000fe2000001ff00 */
[----:B------:R-:W-:-:S04]  /*19b0*/  USHF.R.U32.HI UR10, URZ, 0x4, UR10 ;  /* 0x000000043f0a7899 */ /* 0x000fc8000801160a */
[----:B------:R-:W-:Y:S01]  /*19c0*/  ULOP3.LUT UR10, UR10, 0x3fff, URZ, 0xc0, !UPT ;  /* 0x00003fff0a0a7892 */ /* 0x000fe2000f8ec03f */
[----:B------:R-:W-:Y:S11]  /*19d0*/  @!P0 BRA `(.L_x_18) ;  /* 0x0000000400b88947 */ /* 0x000ff60003800000 */
[----:B------:R-:W-:-:S13]  /*19e0*/  ISETP.NE.AND P1, PT, R111, 0x3, PT ;  /* 0x000000036f00780c */ /* 0x000fda0003f25270 */
[----:B------:R-:W-:Y:S05]  /*19f0*/  @!P1 BRA `(.L_x_19) ;  /* 0x0000000000049947 */ /* 0x000fea0003800000 */
[----:B------:R-:W-:Y:S01]  /*1a00*/  BPT.TRAP 0x1 ;  /* 0x000000040000795c */ /* 0x000fe20000300000 */
.L_x_19:
[----:B------:R-:W-:Y:S01]  /*1a10*/  ULEA UR6, UR5, UR18, 0x3 ;  /* 0x0000001205067291 */ /* 0x000fe2000f8e183f */
[----:B------:R-:W-:-:S05]  /*1a20*/  IMAD.U32 R10, RZ, RZ, UR4 ;  /* 0x00000004ff0a7e24 */ /* 0x000fca000f8e00ff */
[----:B------:R-:W-:-:S04]  /*1a30*/  SHF.L.U32 R10, R10, 0x1f, RZ ;  /* 0x0000001f0a0a7819 */ /* 0x000fc800000006ff */
[----:B------:R0:W1:Y:S01]  /*1a40*/  SYNCS.PHASECHK.TRANS64.TRYWAIT P0, [UR6], R10 ;  /* 0x0000000aff0075a7 */ /* 0x0000620008000146 */
[----:B------:R-:W-:Y:S05]  /*1a50*/  @!P1 BRA `(.L_x_20) ;  /* 0x0000000000049947 */ /* 0x000fea0003800000 */
[----:B------:R-:W-:Y:S01]  /*1a60*/  BPT.TRAP 0x1 ;  /* 0x000000040000795c */ /* 0x000fe20000300000 */
.L_x_20:
[----:B-1----:R-:W-:Y:S05]  /*1a70*/  @P0 BRA `(.L_x_21) ;  /* 0x0000000000080947 */ /* 0x002fea0003800000 */
[----:B------:R-:W1:Y:S02]  /*1a80*/  SYNCS.PHASECHK.TRANS64.TRYWAIT P0, [UR6], R10 ;  /* 0x0000000aff0075a7 */ /* 0x000e640008000146 */
[----:B-1----:R-:W-:Y:S05]  /*1a90*/  @!P0 BRA `(.L_x_22) ;  /* 0x0000007400888947 */ /* 0x002fea0003800000 */
.L_x_21:
[----:B------:R-:W-:Y:S01]  /*1aa0*/  UIADD3 UR6, UR18, 0x20300, URZ ;  /* 0x0002030012067890 */ /* 0x000fe2000fffe03f */
[----:B------:R-:W-:Y:S01]  /*1ab0*/  WARPGROUP.ARRIVE ;  /* 0x00000000000079c5 */ /* 0x000fe20000000000 */
[----:B------:R-:W-:Y:S01]  /*1ac0*/  ULDC UR7, c[0x0][0x50c] ;  /* 0x0001430000077ab9 */ /* 0x000fe20000000800 */
[----:B------:R-:W-:Y:S01]  /*1ad0*/  ULOP3.LUT UR12, UR10, 0x10000, URZ, 0xfc, !UPT ;  /* 0x000100000a0c7892 */ /* 0x000fe2000f8efc3f */
[----:B------:R-:W-:Y:S01]  /*1ae0*/  CS2R R14, SRZ ;  /* 0x00000000000e7805 */ /* 0x000fe2000001ff00 */
[----:B------:R-:W-:Y:S01]  /*1af0*/  UISETP.NE.AND UP0, UPT, UR7, 0x1, UPT ;  /* 0x000000010700788c */ /* 0x000fe2000bf05270 */
[----:B------:R-:W-:Y:S01]  /*1b00*/  CS2R R16, SRZ ;  /* 0x0000000000107805 */ /* 0x000fe2000001ff00 */
[----:B------:R-:W-:Y:S01]  /*1b10*/  USHF.R.U32.HI UR6, URZ, 0x4, UR6 ;  /* 0x000000043f067899 */ /* 0x000fe20008011606 */
[----:B------:R-:W-:Y:S01]  /*1b20*/  CS2R R18, SRZ ;  /* 0x0000000000127805 */ /* 0x000fe2000001ff00 */
[----:B------:R-:W-:Y:S01]  /*1b30*/  USEL UR7, URZ, 0x1, UP0 ;  /* 0x000000013f077887 */ /* 0x000fe20008000000 */
[----:B------:R-:W-:Y:S01]  /*1b40*/  CS2R R20, SRZ ;  /* 0x0000000000147805 */ /* 0x000fe2000001ff00 */
[----:B------:R-:W-:Y:S01]  /*1b50*/  ULOP3.LUT UR6, UR6, 0x3fff, URZ, 0xc0, !UPT ;  /* 0x00003fff06067892 */ /* 0x000fe2000f8ec03f */
[----:B------:R-:W-:Y:S01]  /*1b60*/  CS2R R22, SRZ ;  /* 0x0000000000167805 */ /* 0x000fe2000001ff00 */
[----:B------:R-:W-:Y:S01]  /*1b70*/  ULEA UR12, UR5, UR12, 0x8 ;  /* 0x0000000c050c7291 */ /* 0x000fe2000f8e403f */
[----:B------:R-:W-:Y:S01]  /*1b80*/  CS2R R72, SRZ ;  /* 0x0000000000487805 */ /* 0x000fe2000001ff00 */
[----:B------:R-:W-:Y:S01]  /*1b90*/  ULOP3.LUT UR6, UR6, 0x10000, URZ, 0xfc, !UPT ;  /* 0x0001000006067892 */ /* 0x000fe2000f8efc3f */
[----:B------:R-:W-:Y:S01]  /*1ba0*/  ISETP.NE.AND P0, PT, RZ, UR7, PT ;  /* 0x00000007ff007c0c */ /* 0x000fe2000bf05270 */
[----:B------:R-:W-:Y:S01]  /*1bb0*/  UMOV UR13, 0xc0000010 ;  /* 0xc0000010000d7882 */ /* 0x000fe20000000000 */
[----:B------:R-:W-:Y:S01]  /*1bc0*/  UMOV UR15, 0xc0000010 ;  /* 0xc0000010000f7882 */ /* 0x000fe20000000000 */
[----:B------:R-:W-:Y:S01]  /*1bd0*/  UIMAD UR14, UR5, 0xc0, UR6 ;  /* 0x000000c0050e78a4 */ /* 0x000fe2000f8e0206 */
[----:B------:R-:W-:-:S02]  /*1be0*/  CS2R R74, SRZ ;  /* 0x00000000004a7805 */ /* 0x000fc4000001ff00 */
[----:B------:R-:W-:Y:S01]  /*1bf0*/  CS2R R76, SRZ ;  /* 0x00000000004c7805 */ /* 0x000fe2000001ff00 */
[----:B------:R-:W-:Y:S01]  /*1c00*/  UMOV UR6, 0x1 ;  /* 0x0000000100067882 */ /* 0x000fe20000000000 */
[----:B------:R-:W-:Y:S02]  /*1c10*/  CS2R R78, SRZ ;  /* 0x00000000004e7805 */ /* 0x000fe4000001ff00 */
[----:B------:R-:W-:Y:S02]  /*1c20*/  CS2R R80, SRZ ;  /* 0x0000000000507805 */ /* 0x000fe4000001ff00 */
[----:B------:R-:W-:Y:S02]  /*1c30*/  CS2R R82, SRZ ;  /* 0x0000000000527805 */ /* 0x000fe4000001ff00 */
[----:B------:R-:W-:Y:S02]  /*1c40*/  CS2R R84, SRZ ;  /* 0x0000000000547805 */ /* 0x000fe4000001ff00 */
[----:B------:R-:W-:Y:S01]  /*1c50*/  CS2R R86, SRZ ;  /* 0x0000000000567805 */ /* 0x000fe2000001ff00 */
[----:B------:R-:W-:Y:S01]  /*1c60*/  QGMMA.64x96x32.F32.E4M3.E4M3 R24, gdesc[UR12], RZ, !UPT, gsb0 ;  /* 0x016000000c1879f3 */ /* 0x000fe2000c0008ff */
        /* <DEDUP_REMOVED lines=10> */
[----:B------:R-:W-:Y:S01]  /*1d10*/  CS2R R108, SRZ ;  /* 0x00000000006c7805 */ /* 0x000fe2000001ff00 */
[----:B------:R-:W-:Y:S06]  /*1d20*/  @!P0 BRA `(.L_x_23) ;  /* 0x0000000000c88947 */ /* 0x000fec0003800000 */
[----:B------:R-:W-:Y:S02]  /*1d30*/  WARPGROUP.DEPBAR.LE gsb0, 0x0 ;  /* 0x00008000000079c5 */ /* 0x000fe40000010000 */
[----:B------:R-:W-:-:S01]  /*1d40*/  FADD R109, RZ, R24 ;  /* 0x00000018ff6d7221 */ /* 0x000fc20000000000 */
[----:B------:R-:W-:Y:S01]  /*1d50*/  FADD R108, RZ, R25 ;  /* 0x00000019ff6c7221 */ /* 0x000fe20000000000 */
        /* <DEDUP_REMOVED lines=46> */
[----:B------:R-:W-:-:S06]  /*2040*/  UMOV UR6, URZ ;  /* 0x0000003f00067c82 */ /* 0x000fcc0008000000 */
.L_x_23:
[----:B------:R-:W-:-:S04]  /*2050*/  UIADD3 UR11, UR5, 0x1, URZ ;  /* 0x00000001050b7890 */ /* 0x000fc8000fffe03f */
[----:B------:R-:W-:-:S04]  /*2060*/  UISETP.NE.AND UP0, UPT, UR11, 0x20, UPT ;  /* 0x000000200b00788c */ /* 0x000fc8000bf05270 */
[----:B------:R-:W-:Y:S02]  /*2070*/  USEL UR8, URZ, 0x1, UP0 ;  /* 0x000000013f087887 */ /* 0x000fe40008000000 */
[----:B------:R-:W-:Y:S02]  /*2080*/  USEL UR11, UR11, URZ, UP0 ;  /* 0x0000003f0b0b7287 */ /* 0x000fe40008000000 */
[----:B------:R-:W-:-:S06]  /*2090*/  ULOP3.LUT UR8, UR4, UR8, URZ, 0x3c, !UPT ;  /* 0x0000000804087292 */ /* 0x000fcc000f8e3c3f */
[----:B------:R-:W-:Y:S01]  /*20a0*/  IMAD.U32 R112, RZ, RZ, UR8 ;  /* 0x00000008ff707e24 */ /* 0x000fe2000f8e00ff */
[----:B------:R-:W-:-:S06]  /*20b0*/  UMOV UR8, 0x1 ;  /* 0x0000000100087882 */ /* 0x000fcc0000000000 */
.L_x_18:
[----:B------:R-:W-:-:S04]  /*20c0*/  UISETP.LT.AND UP0, UPT, UR9, 0x1, UPT ;  /* 0x000000010900788c */ /* 0x000fc8000bf01270 */
[----:B------:R-:W-:-:S04]  /*20d0*/  USEL UR12, UR9, 0x1, UP0 ;  /* 0x00000001090c7887 */ /* 0x000fc80008000000 */
[----:B------:R-:W-:-:S04]  /*20e0*/  UIADD3 UR12, UR9, -UR12, URZ ;  /* 0x8000000c090c7290 */ /* 0x000fc8000fffe03f */
[----:B------:R-:W-:-:S06]  /*20f0*/  UISETP.GE.AND UP0, UPT, UR12, 0x1, UPT ;  /* 0x000000010c00788c */ /* 0x000fcc000bf06270 */
[----:B------:R-:W-:-:S13]  /*2100*/  PLOP3.LUT P0, PT, PT, PT, UP0, 0x80, 0x0 ;  /* 0x000000000000781c */ /* 0x000fda0003f0f008 */
[----:B------:R-:W-:Y:S05]  /*2110*/  @!P0 BRA `(.L_x_24) ;  /* 0x0000000400b48947 */ /* 0x000fea0003800000 */
[----:B01----:R-:W-:Y:S01]  /*2120*/  IMAD.U32 R10, RZ, RZ, UR12 ;  /* 0x0000000cff0a7e24 */ /* 0x003fe2000f8e00ff */
[----:B------:R-:W-:Y:S01]  /*2130*/  ULDC UR19, c[0x0][0x50c] ;  /* 0x0001430000137ab9 */ /* 0x000fe20000000800 */
[----:B------:R-:W-:-:S07]  /*2140*/  IMAD.U32 R11, RZ, RZ, UR5 ;  /* 0x00000005ff0b7e24 */ /* 0x000fce000f8e00ff */
.L_x_32:
[----:B------:R-:W-:-:S13]  /*2150*/  ISETP.NE.AND P1, PT, R111, 0x3, PT ;  /* 0x000000036f00780c */ /* 0x000fda0003f25270 */
[----:B------:R-:W-:Y:S05]  /*2160*/  @!P1 BRA `(.L_x_25) ;  /* 0x0000000000049947 */ /* 0x000fea0003800000 */
[----:B------:R-:W-:Y:S01]  /*2170*/  BPT.TRAP 0x1 ;  /* 0x000000040000795c */ /* 0x000fe20000300000 */
.L_x_25:
[----:B------:R-:W0:Y:S01]  /*2180*/  S2UR UR12, SR_CgaCtaId ;  /* 0x00000000000c79c3 */ /* 0x000e220000008800 */
[----:B------:R-:W-:Y:S01]  /*2190*/  UMOV UR18, 0x400 ;  /* 0x0000040000127882 */ /* 0x000fe20000000000 */
[----:B------:R-:W-:Y:S01]  /*21a0*/  SHF.L.U32 R110, R112, 0x1f, RZ ;  /* 0x0000001f706e7819 */ /* 0x000fe200000006ff */
[----:B0-----:R-:W-:-:S04]  /*21b0*/  ULEA UR18, UR12, UR18, 0x18 ;  /* 0x000000120c127291 */ /* 0x001fc8000f8ec03f */
[----:B------:R-:W-:-:S09]  /*21c0*/  ULEA UR12, UR11, UR18, 0x3 ;  /* 0x000000120b0c7291 */ /* 0x000fd2000f8e183f */
[----:B------:R0:W1:Y:S01]  /*21d0*/  SYNCS.PHASECHK.TRANS64.TRYWAIT P0, [UR12], R110 ;  /* 0x0000006eff0075a7 */ /* 0x000062000800014c */
[----:B------:R-:W-:Y:S05]  /*21e0*/  @!P1 BRA `(.L_x_26) ;  /* 0x0000000000049947 */ /* 0x000fea0003800000 */
[----:B------:R-:W-:Y:S01]  /*21f0*/  BPT.TRAP 0x1 ;  /* 0x000000040000795c */ /* 0x000fe20000300000 */
.L_x_26:
[----:B-1----:R-:W-:Y:S05]  /*2200*/  @P0 BRA `(.L_x_27) ;  /* 0x0000000000080947 */ /* 0x002fea0003800000 */
[----:B------:R-:W1:Y:S02]  /*2210*/  SYNCS.PHASECHK.TRANS64.TRYWAIT P0, [UR12], R110 ;  /* 0x0000006eff0075a7 */ /* 0x000e64000800014c */
[----:B-1----:R-:W-:Y:S05]  /*2220*/  @!P0 BRA `(.L_x_28) ;  /* 0x0000006c00bc8947 */ /* 0x002fea0003800000 */
.L_x_27:
[----:B------:R-:W-:Y:S01]  /*2230*/  UIADD3 UR12, UR18, 0x20300, URZ ;  /* 0x00020300120c7890 */ /* 0x000fe2000fffe03f */
[----:B------:R-:W-:Y:S01]  /*2240*/  WARPGROUP.ARRIVE ;  /* 0x00000000000079c5 */ /* 0x000fe20000000000 */
[----:B------:R-:W-:Y:S02]  /*2250*/  UISETP.NE.AND UP0, UPT, UR7, URZ, UPT ;  /* 0x0000003f0700728c */ /* 0x000fe4000bf05270 */
[----:B------:R-:W-:Y:S02]  /*2260*/  USHF.R.U32.HI UR12, URZ, 0x4, UR12 ;  /* 0x000000043f0c7899 */ /* 0x000fe4000801160c */
[----:B------:R-:W-:Y:S02]  /*2270*/  USEL UR8, UR8, URZ, !UP0 ;  /* 0x0000003f08087287 */ /* 0x000fe4000c000000 */
[----:B------:R-:W-:Y:S02]  /*2280*/  ULOP3.LUT UR7, UR12, 0x3fff, URZ, 0xc0, !UPT ;  /* 0x00003fff0c077892 */ /* 0x000fe4000f8ec03f */
[----:B------:R-:W-:-:S02]  /*2290*/  ULOP3.LUT UR12, UR10, 0x10000, URZ, 0xfc, !UPT ;  /* 0x000100000a0c7892 */ /* 0x000fc4000f8efc3f */
[----:B------:R-:W-:Y:S02]  /*22a0*/  ULOP3.LUT UR7, UR7, 0x10000, URZ, 0xfc, !UPT ;  /* 0x0001000007077892 */ /* 0x000fe4000f8efc3f */
[----:B------:R-:W-:Y:S02]  /*22b0*/  UISETP.NE.U32.AND UP0, UPT, UR8, URZ, UPT ;  /* 0x0000003f0800728c */ /* 0x000fe4000bf05070 */
[----:B------:R-:W-:Y:S02]  /*22c0*/  ULEA UR12, UR11, UR12, 0x8 ;  /* 0x0000000c0b0c7291 */ /* 0x000fe4000f8e403f */
[----:B------:R-:W-:Y:S01]  /*22d0*/  UIMAD UR14, UR11, 0xc0, UR7 ;  /* 0x000000c00b0e78a4 */ /* 0x000fe2000f8e0207 */
[----:B------:R-:W-:Y:S01]  /*22e0*/  UMOV UR13, 0xc0000010 ;  /* 0xc0000010000d7882 */ /* 0x000fe20000000000 */
[----:B------:R-:W-:Y:S01]  /*22f0*/  UMOV UR15, 0xc0000010 ;  /* 0xc0000010000f7882 */ /* 0x000fe20000000000 */
[----:B------:R-:W-:-:S06]  /*2300*/  UIADD3 UR6, UR6, 0x1, URZ ;  /* 0x0000000106067890 */ /* 0x000fcc000fffe03f */
[----:B------:R-:W-:Y:S01]  /*2310*/  QGMMA.64x96x32.F32.E4M3.E4M3 R24, gdesc[UR12], R24, UP0, gsb0 ;  /* 0x016000000c1879f3 */ /* 0x000fe2000b800818 */
[----:B------:R-:W-:-:S04]  /*2320*/  UISETP.NE.AND UP0, UPT, UR6, UR19, UPT ;  /* 0x000000130600728c */ /* 0x000fc8000bf05270 */
[----:B------:R-:W-:-:S06]  /*2330*/  USEL UR7, URZ, 0x1, UP0 ;  /* 0x000000013f077887 */ /* 0x000fcc0008000000 */
[----:B------:R-:W-:Y:S01]  /*2340*/  ISETP.NE.AND P0, PT, RZ, UR7, PT ;  /* 0x00000007ff007c0c */ /* 0x000fe2000bf05270 */
[----:B------:R-:W-:-:S12]  /*2350*/  WARPGROUP.DEPBAR.LE gsb0, 0x1 ;  /* 0x00008000000079c5 */ /* 0x000fd80000010100 */
[----:B------:R-:W-:Y:S05]  /*2360*/  @!P0 BRA `(.L_x_29) ;  /* 0x0000000000c88947 */ /* 0x000fea0003800000 */
[----:B------:R-:W-:Y:S02]  /*2370*/  WARPGROUP.DEPBAR.LE gsb0, 0x0 ;  /* 0x00008000000079c5 */ /* 0x000fe40000010000 */
[----:B------:R-:W-:-:S01]  /*2380*/  FADD R109, R24, R109 ;  /* 0x0000006d186d7221 */ /* 0x000fc20000000000 */
[----:B------:R-:W-:Y:S01]  /*2390*/  FADD R108, R25, R108 ;  /* 0x0000006c196c7221 */ /* 0x000fe20000000000 */
        /* <DEDUP_REMOVED lines=46> */
[----:B------:R-:W-:-:S06]  /*2680*/  UMOV UR6, URZ ;  /* 0x0000003f00067c82 */ /* 0x000fcc0008000000 */
.L_x_29:
[----:B------:R-:W-:Y:S05]  /*2690*/  @!P1 BRA `(.L_x_30) ;  /* 0x0000000000049947 */ /* 0x000fea0003800000 */
[----:B------:R-:W-:Y:S01]  /*26a0*/  BPT.TRAP 0x1 ;  /* 0x000000040000795c */ /* 0x000fe20000300000 */
.L_x_30:
[----:B------:R-:W-:-:S13]  /*26b0*/  ISETP.NE.AND P0, PT, R6, RZ, PT ;  /* 0x000000ff0600720c */ /* 0x000fda0003f05270 */
[----:B01----:R-:W-:-:S05]  /*26c0*/  @P0 LEA R110, R11, UR18, 0x3 ;  /* 0x000000120b6e0c11 */ /* 0x003fca000f8e18ff */
[----:B------:R-:W-:-:S05]  /*26d0*/  @P0 VIADD R110, R110, 0x100 ;  /* 0x000001006e6e0836 */ /* 0x000fca0000000000 */
[----:B------:R-:W-:-:S04]  /*26e0*/  @P0 PRMT R110, R5, 0x654, R110 ;  /* 0x00000654056e0816 */ /* 0x000fc8000000006e */
[----:B------:R0:W-:Y:S01]  /*26f0*/  @P0 SYNCS.ARRIVE.TRANS64.RED.A1T0 RZ, [R110+URZ], RZ ;  /* 0x000000ff6eff09a7 */ /* 0x0001e2000810043f */
[----:B------:R-:W-:-:S13]  /*2700*/  ISETP.GT.U32.AND P0, PT, R4, 0x1, PT ;  /* 0x000000010400780c */ /* 0x000fda0003f04070 */
[----:B0-----:R-:W-:Y:S05]  /*2710*/  @P0 BRA `(.L_x_31) ;  /* 0x0000000000040947 */ /* 0x001fea0003800000 */
[----:B------:R-:W-:Y:S01]  /*2720*/  BPT.TRAP 0x1 ;  /* 0x000000040000795c */ /* 0x000fe20000300000 */
.L_x_31:
[----:B------:R-:W-:Y:S01]  /*2730*/  UIADD3 UR11, UR11, 0x1, URZ ;  /* 0x000000010b0b7890 */ /* 0x000fe2000fffe03f */
[C---:B------:R-:W-:Y:S01]  /*2740*/  ISETP.GT.AND P1, PT, R10.reuse, 0x1, PT ;  /* 0x000000010a00780c */ /* 0x040fe20003f24270 */
[----:B------:R-:W-:Y:S02]  /*2750*/  VIADD R11, R11, 0x1 ;  /* 0x000000010b0b7836 */ /* 0x000fe40000000000 */
[----:B------:R-:W-:Y:S01]  /*2760*/  UISETP.NE.AND UP0, UPT, UR11, 0x20, UPT ;  /* 0x000000200b00788c */ /* 0x000fe2000bf05270 */
[----:B------:R-:W-:Y:S02]  /*2770*/  VIADD R10, R10, 0xffffffff ;  /* 0xffffffff0a0a7836 */ /* 0x000fe40000000000 */
[C---:B------:R-:W-:Y:S01]  /*2780*/  ISETP.NE.AND P0, PT, R11.reuse, 0x20, PT ;  /* 0x000000200b00780c */ /* 0x040fe20003f05270 */
[----:B------:R-:W-:Y:S02]  /*2790*/  USEL UR8, URZ, 0x1, UP0 ;  /* 0x000000013f087887 */ /* 0x000fe40008000000 */
[----:B------:R-:W-:Y:S01]  /*27a0*/  USEL UR11, UR11, URZ, UP0 ;  /* 0x0000003f0b0b7287 */ /* 0x000fe20008000000 */
[----:B------:R-:W-:-:S03]  /*27b0*/  SEL R11, R11, RZ, P0 ;  /* 0x000000ff0b0b7207 */ /* 0x000fc60000000000 */
[----:B------:R-:W-:Y:S01]  /*27c0*/  LOP3.LUT R112, R112, UR8, RZ, 0x3c, !PT ;  /* 0x0000000870707c12 */ /* 0x000fe2000f8e3cff */
[----:B------:R-:W-:Y:S01]  /*27d0*/  UMOV UR8, 0x1 ;  /* 0x0000000100087882 */ /* 0x000fe20000000000 */
[----:B------:R-:W-:Y:S06]  /*27e0*/  @P1 BRA `(.L_x_32) ;  /* 0xfffffff800581947 */ /* 0x000fec000383ffff */
.L_x_24:
[----:B------:R-:W-:Y:S01]  /*27f0*/  UISETP.NE.AND UP0, UPT, UR6, URZ, UPT ;  /* 0x0000003f0600728c */ /* 0x000fe2000bf05270 */
[----:B01----:R-:W0:Y:S03]  /*2800*/  LDC R10, c[0x0][0x28c] ;  /* 0x0000a300ff0a7b82 */ /* 0x003e260000000800 */
[----:B------:R-:W-:-:S06]  /*2810*/  USEL UR6, URZ, 0x1, !UP0 ;  /* 0x000000013f067887 */ /* 0x000fcc000c000000 */
[----:B------:R-:W-:Y:S02]  /*2820*/  ISETP.NE.AND P0, PT, RZ, UR6, PT ;  /* 0x00000006ff007c0c */ /* 0x000fe4000bf05270 */
[----:B0-----:R-:W-:-:S11]  /*2830*/  ISETP.GE.AND P1, PT, R10, 0x1, PT ;  /* 0x000000010a00780c */ /* 0x001fd60003f26270 */
[----:B------:R-:W-:Y:S05]  /*2840*/  @!P0 BRA `(.L_x_33) ;  /* 0x0000000000c48947 */ /* 0x000fea0003800000 */
[----:B------:R-:W-:Y:S02]  /*2850*/  WARPGROUP.DEPBAR.LE gsb0, 0x0 ;  /* 0x00008000000079c5 */ /* 0x000fe40000010000 */
[----:B------:R-:W-:Y:S01]  /*2860*/  FADD R109, R24, R109 ;  /* 0x0000006d186d7221 */ /* 0x000fe20000000000 */
        /* <DEDUP_REMOVED lines=46> */
[----:B------:R-:W-:-:S07]  /*2b50*/  FADD R14, R14, R71 ;  /* 0x000000470e0e7221 */ /* 0x000fce0000000000 */
.L_x_33:
[----:B------:R-:W-:Y:S02]  /*2b60*/  WARPGROUP.DEPBAR.LE gsb0, 0x0 ;  /* 0x00008000000079c5 */ /* 0x000fe40000010000 */
[----:B------:R-:W-:Y:S05]  /*2b70*/  @!P1 BRA `(.L_x_34) ;  /* 0x0000000000489947 */ /* 0x000fea0003800000 */
[----:B------:R-:W-:-:S13]  /*2b80*/  ISETP.NE.AND P0, PT, R111, 0x3, PT ;  /* 0x000000036f00780c */ /* 0x000fda0003f05270 */
[----:B------:R-:W-:Y:S05]  /*2b90*/  @!P0 BRA `(.L_x_35) ;  /* 0x0000000000048947 */ /* 0x000fea0003800000 */
[----:B------:R-:W-:Y:S01]  /*2ba0*/  BPT.TRAP 0x1 ;  /* 0x000000040000795c */ /* 0x000fe20000300000 */
.L_x_35:
[----:B------:R-:W-:Y:S01]  /*2bb0*/  ISETP.NE.AND P0, PT, R6, RZ, PT ;  /* 0x000000ff0600720c */ /* 0x000fe20003f05270 */
[----:B------:R-:W-:Y:S01]  /*2bc0*/  UISETP.LT.AND UP1, UPT, UR9, 0x1, UPT ;  /* 0x000000010900788c */ /* 0x000fe2000bf21270 */
[----:B------:R-:W-:-:S11]  /*2bd0*/  IMAD.U32 R11, RZ, RZ, UR18 ;  /* 0x00000012ff0b7e24 */ /* 0x000fd6000f8e00ff */
[----:B------:R-:W-:-:S05]  /*2be0*/  VOTEU.ANY UP0, P0 ;  /* 0x00000000003f7886 */ /* 0x000fca0000000100 */
[----:B------:R-:W-:-:S04]  /*2bf0*/  @UP0 USEL UR6, UR9, 0x1, UP1 ;  /* 0x0000000109060887 */ /* 0x000fc80008800000 */
[----:B------:R-:W-:-:S06]  /*2c00*/  @UP0 UIADD3 UR6, UR5, UR9, -UR6 ;  /* 0x0000000905060290 */ /* 0x000fcc000fffe806 */
[----:B------:R-:W-:-:S04]  /*2c10*/  IMAD.U32 R10, RZ, RZ, UR6 ;  /* 0x00000006ff0a7e24 */ /* 0x000fc8000f8e00ff */
[----:B------:R-:W-:-:S05]  /*2c20*/  @P0 IMAD.SHL.U32 R10, R10, 0x8, RZ ;  /* 0x000000080a0a0824 */ /* 0x000fca00078e00ff */
[----:B------:R-:W-:-:S04]  /*2c30*/  @P0 LOP3.LUT R10, R10, 0xf8, RZ, 0xc0, !PT ;  /* 0x000000f80a0a0812 */ /* 0x000fc800078ec0ff */
[----:B------:R-:W-:-:S04]  /*2c40*/  @P0 IADD3 R10, R11, 0x100, R10 ;  /* 0x000001000b0a0810 */ /* 0x000fc80007ffe00a */
[----:B------:R-:W-:-:S04]  /*2c50*/  @P0 PRMT R10, R5, 0x654, R10 ;  /* 0x00000654050a0816 */ /* 0x000fc8000000000a */
[----:B------:R0:W-:Y:S01]  /*2c60*/  @P0 SYNCS.ARRIVE.TRANS64.RED.A1T0 RZ, [R10+URZ], RZ ;  /* 0x000000ff0aff09a7 */ /* 0x0001e2000810043f */
[----:B------:R-:W-:-:S13]  /*2c70*/  ISETP.GT.U32.AND P0, PT, R4, 0x1, PT ;  /* 0x000000010400780c */ /* 0x000fda0003f04070 */
[----:B0-----:R-:W-:Y:S05]  /*2c80*/  @P0 BRA `(.L_x_34) ;  /* 0x0000000000040947 */ /* 0x001fea0003800000 */
[----:B------:R-:W-:Y:S01]  /*2c90*/  BPT.TRAP 0x1 ;  /* 0x000000040000795c */ /* 0x000fe20000300000 */
.L_x_34:
[----:B------:R-:W0:Y:S01]  /*2ca0*/  LDC R26, c[0x0][0x288] ;  /* 0x0000a200ff1a7b82 */ /* 0x000e220000000800 */
[--C-:B------:R-:W-:Y:S01]  /*2cb0*/  SHF.R.U32.HI R10, RZ, 0x2, R0.reuse ;  /* 0x00000002ff0a7819 */ /* 0x100fe20000011600 */
[----:B------:R-:W-:Y:S01]  /*2cc0*/  IMAD R12, R12, 0x60, RZ ;  /* 0x000000600c0c7824 */ /* 0x000fe200078e02ff */
[----:B------:R-:W-:Y:S01]  /*2cd0*/  LOP3.LUT R24, R0, 0x60, RZ, 0xc0, !PT ;  /* 0x0000006000187812 */ /* 0x000fe200078ec0ff */
[----:B------:R-:W-:Y:S01]  /*2ce0*/  ULDC UR6, c[0x0][0x284] ;  /* 0x0000a10000067ab9 */ /* 0x000fe20000000800 */
[----:B------:R-:W-:Y:S01]  /*2cf0*/  SHF.R.U32.HI R25, RZ, 0x7, R0 ;  /* 0x00000007ff197819 */ /* 0x000fe20000011600 */
[----:B------:R-:W-:Y:S01]  /*2d00*/  IMAD.WIDE R30, R13, 0x80, RZ ;  /* 0x000000800d1e7825 */ /* 0x000fe200078e02ff */
[----:B------:R-:W-:Y:S02]  /*2d10*/  LOP3.LUT R11, R10, 0x7, RZ, 0xc0, !PT ;  /* 0x000000070a0b7812 */ /* 0x000fe400078ec0ff */
[----:B------:R-:W-:Y:S02]  /*2d20*/  SHF.R.U32.HI R24, RZ, 0x1, R24 ;  /* 0x00000001ff187819 */ /* 0x000fe40000011618 */
[----:B------:R-:W-:-:S02]  /*2d30*/  LOP3.LUT R10, R25, 0x1, RZ, 0xc0, !PT ;  /* 0x00000001190a7812 */ /* 0x000fc400078ec0ff */
[----:B------:R-:W-:Y:S02]  /*2d40*/  IADD3 R27, RZ, -R24, -R11 ;  /* 0x80000018ff1b7210 */ /* 0x000fe40007ffe80b */
[----:B------:R-:W-:Y:S01]  /*2d50*/  LOP3.LUT R25, R0, 0x3, RZ, 0xc0, !PT ;  /* 0x0000000300197812 */ /* 0x000fe200078ec0ff */
[C---:B------:R-:W-:Y:S02]  /*2d60*/  IMAD.SHL.U32 R28, R10.reuse, 0x40, RZ ;  /* 0x000000400a1c7824 */ /* 0x040fe400078e00ff */
[----:B------:R-:W-:Y:S02]  /*2d70*/  IMAD R27, R10, -0x40, R27 ;  /* 0xffffffc00a1b7824 */ /* 0x000fe400078e021b */
[----:B------:R-:W-:Y:S01]  /*2d80*/  IMAD.SHL.U32 R10, R13, 0x80, RZ ;  /* 0x000000800d0a7824 */ /* 0x000fe200078e00ff */
[----:B------:R-:W-:Y:S01]  /*2d90*/  LOP3.LUT R11, R28, 0x40, R11, 0xe2, !PT ;  /* 0x000000401c0b7812 */ /* 0x000fe200078ee20b */
[----:B------:R-:W-:Y:S01]  /*2da0*/  IMAD.MOV.U32 R28, RZ, RZ, -0x1 ;  /* 0xffffffffff1c7424 */ /* 0x000fe200078e00ff */
[----:B0-----:R-:W-:Y:S01]  /*2db0*/  ISETP.GE.AND P0, PT, R12, R26, PT ;  /* 0x0000001a0c00720c */ /* 0x001fe20003f06270 */
[----:B------:R-:W-:Y:S01]  /*2dc0*/  IMAD R29, R25, -0x2, R26 ;  /* 0xfffffffe191d7824 */ /* 0x000fe200078e021a */
[----:B------:R-:W-:Y:S01]  /*2dd0*/  IADD3 R34, -R10, UR6, R27 ;  /* 0x000000060a227c10 */ /* 0x000fe2000fffe11b */
[----:B------:R-:W-:Y:S01]  /*2de0*/  IMAD.SHL.U32 R25, R0, 0x2, RZ ;  /* 0x0000000200197824 */ /* 0x000fe200078e00ff */
[----:B------:R-:W-:Y:S01]  /*2df0*/  ISETP.GE.OR P0, PT, R10, UR6, P0 ;  /* 0x000000060a007c0c */ /* 0x000fe20008706670 */
[----:B------:R-:W-:Y:S01]  /*2e00*/  IMAD.IADD R29, R29, 0x1, -R12 ;  /* 0x000000011d1d7824 */ /* 0x000fe200078e0a0c */
[----:B------:R-:W-:-:S02]  /*2e10*/  LOP3.LUT R35, R30, R11, R24, 0xfe, !PT ;  /* 0x0000000b1e237212 */ /* 0x000fc400078efe18 */
[----:B------:R-:W-:-:S09]  /*2e20*/  LOP3.LUT R24, R12, 0x6, R25, 0xf8, !PT ;  /* 0x000000060c187812 */ /* 0x000fd200078ef819 */
[----:B------:R-:W-:Y:S05]  /*2e30*/  @P0 BRA `(.L_x_36) ;  /* 0x0000003400800947 */ /* 0x000fea0003800000 */
[----:B------:R-:W0:Y:S01]  /*2e40*/  LDC.64 R32, c[0x0][0x5c8] ;  /* 0x00017200ff207b82 */ /* 0x000e220000000a00 */
[----:B------:R-:W-:Y:S01]  /*2e50*/  SHF.R.S32.HI R26, RZ, 0x1f, R7 ;  /* 0x0000001fff1a7819 */ /* 0x000fe20000011407 */
[----:B------:R-:W-:Y:S01]  /*2e60*/  ULDC.64 UR6, c[0x0][0x5d0] ;  /* 0x0001740000067ab9 */ /* 0x000fe20000000a00 */
[----:B------:R-:W-:Y:S01]  /*2e70*/  SHF.R.S32.HI R25, RZ, 0x1f, R24 ;  /* 0x0000001fff197819 */ /* 0x000fe20000011418 */
[----:B------:R-:W-:Y:S02]  /*2e80*/  BSSY B0, `(.L_x_36) ;  /* 0x000035b000007945 */ /* 0x000fe40003800000 */
[----:B------:R-:W-:-:S04]  /*2e90*/  IMAD R10, R26, UR6, RZ ;  /* 0x000000061a0a7c24 */ /* 0x000fc8000f8e02ff */
[C---:B------:R-:W-:Y:S02]  /*2ea0*/  IMAD R13, R7.reuse, UR7, R10 ;  /* 0x00000007070d7c24 */ /* 0x040fe4000f8e020a */
[----:B------:R-:W-:Y:S01]  /*2eb0*/  IMAD.WIDE.U32 R10, R7, UR6, R24 ;  /* 0x00000006070a7c25 */ /* 0x000fe2000f8e0018 */
[----:B------:R-:W-:-:S03]  /*2ec0*/  ULDC.64 UR6, c[0x0][0x5c0] ;  /* 0x0001700000067ab9 */ /* 0x000fc60000000a00 */
[----:B------:R-:W-:Y:S02]  /*2ed0*/  IMAD.IADD R11, R11, 0x1, R13 ;  /* 0x000000010b0b7824 */ /* 0x000fe400078e020d */
[----:B0-----:R-:W-:-:S04]  /*2ee0*/  IMAD R12, R31, R32, RZ ;  /* 0x000000201f0c7224 */ /* 0x001fc800078e02ff */
[C---:B------:R-:W-:Y:S02]  /*2ef0*/  IMAD R27, R35.reuse, R33, R12 ;  /* 0x00000021231b7224 */ /* 0x040fe400078e020c */
[----:B------:R-:W-:-:S04]  /*2f00*/  IMAD.WIDE.U32 R12, R35, R32, R10 ;  /* 0x00000020230c7225 */ /* 0x000fc800078e000a */
[----:B------:R-:W-:Y:S01]  /*2f10*/  IMAD.IADD R13, R13, 0x1, R27 ;  /* 0x000000010d0d7824 */ /* 0x000fe200078e021b */
[----:B------:R-:W-:Y:S02]  /*2f20*/  LEA R10, P0, R32, R12, 0x3 ;  /* 0x0000000c200a7211 */ /* 0x000fe400078018ff */
[----:B------:R-:W-:Y:S02]  /*2f30*/  IADD3 R12, P1, R12, UR6, RZ ;  /* 0x000000060c0c7c10 */ /* 0x000fe4000ff3e0ff */
[----:B------:R-:W-:Y:S02]  /*2f40*/  LEA.HI.X R11, R32, R13, R33, 0x3, P0 ;  /* 0x0000000d200b7211 */ /* 0x000fe400000f1c21 */
[----:B---3-5:R-:W-:Y:S02]  /*2f50*/  FSETP.NEU.AND P0, PT, R9, RZ, PT ;  /* 0x000000ff0900720b */ /* 0x028fe40003f0d000 */
[----:B------:R-:W-:Y:S02]  /*2f60*/  IADD3 R10, P3, R10, UR6, RZ ;  /* 0x000000060a0a7c10 */ /* 0x000fe4000ff7e0ff */
[----:B------:R-:W-:-:S02]  /*2f70*/  IADD3.X R13, R13, UR7, RZ, P1, !PT ;  /* 0x000000070d0d7c10 */ /* 0x000fc40008ffe4ff */
[----:B------:R-:W-:-:S07]  /*2f80*/  IADD3.X R11, R11, UR7, RZ, P3, !PT ;  /* 0x000000070b0b7c10 */ /* 0x000fce0009ffe4ff */
[----:B------:R-:W-:Y:S05]  /*2f90*/  @!P0 BRA `(.L_x_37) ;  /* 0x00000028001c8947 */ /* 0x000fea0003800000 */
[----:B------:R-:W-:Y:S01]  /*2fa0*/  ULDC.64 UR6, c[0x0][0x5b8] ;  /* 0x00016e0000067ab9 */ /* 0x000fe20000000a00 */
[----:B------:R-:W-:Y:S01]  /*2fb0*/  ISETP.GE.AND P0, PT, R34, 0x1, PT ;  /* 0x000000012200780c */ /* 0x000fe20003f06270 */
[----:B------:R-:W-:Y:S01]  /*2fc0*/  IMAD R32, R26, UR6, RZ ;  /* 0x000000061a207c24 */ /* 0x000fe2000f8e02ff */
[----:B------:R-:W-:Y:S01]  /*2fd0*/  ULDC.64 UR10, c[0x0][0x5a8] ;  /* 0x00016a00000a7ab9 */ /* 0x000fe20000000a00 */
[----:B------:R-:W-:Y:S01]  /*2fe0*/  IMAD.WIDE.U32 R26, R7, UR6, R24 ;  /* 0x00000006071a7c25 */ /* 0x000fe2000f8e0018 */
[----:B------:R-:W-:Y:S01]  /*2ff0*/  ISETP.LT.OR P4, PT, R29, 0x1, !P0 ;  /* 0x000000011d00780c */ /* 0x000fe20004781670 */
[----:B------:R-:W-:Y:S02]  /*3000*/  BSSY B1, `(.L_x_38) ;  /* 0x000000c000017945 */ /* 0x000fe40003800000 */
[----:B------:R-:W-:Y:S01]  /*3010*/  IMAD R7, R7, UR7, R32 ;  /* 0x0000000707077c24 */ /* 0x000fe2000f8e0220 */
[----:B------:R-:W-:-:S03]  /*3020*/  ULDC.64 UR6, c[0x0][0x5b0] ;  /* 0x00016c0000067ab9 */ /* 0x000fc60000000a00 */
[----:B------:R-:W-:Y:S02]  /*3030*/  IMAD.IADD R27, R27, 0x1, R7 ;  /* 0x000000011b1b7824 */ /* 0x000fe400078e0207 */
[----:B------:R-:W-:Y:S02]  /*3040*/  IMAD R7, R31, UR6, RZ ;  /* 0x000000061f077c24 */ /* 0x000fe4000f8e02ff */
[----:B------:R-:W-:-:S04]  /*3050*/  IMAD.WIDE.U32 R24, R35, UR6, R26 ;  /* 0x0000000623187c25 */ /* 0x000fc8000f8e001a */
[----:B------:R-:W-:Y:S01]  /*3060*/  IMAD R7, R35, UR7, R7 ;  /* 0x0000000723077c24 */ /* 0x000fe2000f8e0207 */
[----:B------:R-:W-:-:S04]  /*3070*/  IADD3 R24, P1, R24, UR10, RZ ;  /* 0x0000000a18187c10 */ /* 0x000fc8000ff3e0ff */
[--C-:B------:R-:W-:Y:S02]  /*3080*/  IADD3.X R25, R25, UR11, R7.reuse, P1, !PT ;  /* 0x0000000b19197c10 */ /* 0x100fe40008ffe407 */
[----:B------:R-:W-:Y:S01]  /*3090*/  PRMT R7, RZ, 0x7610, R7 ;  /* 0x00007610ff077816 */ /* 0x000fe20000000007 */
[----:B------:R-:W-:Y:S06]  /*30a0*/  @P4 BRA `(.L_x_39) ;  /* 0x0000000000044947 */ /* 0x000fec0003800000 */
[----:B------:R0:W5:Y:S02]  /*30b0*/  LDG.E.U8 R7, desc[UR16][R24.64] ;  /* 0x0000001018077981 */ /* 0x000164000c1e1100 */
.L_x_39:
[----:B------:R-:W-:Y:S05]  /*30c0*/  BSYNC B1 ;  /* 0x0000000000017941 */ /* 0x000fea0003800000 */
.L_x_38:
[----:B-----5:R-:W-:Y:S01]  /*30d0*/  LOP3.LUT R7, R7, 0xff, RZ, 0xc0, !PT ;  /* 0x000000ff07077812 */ /* 0x020fe200078ec0ff */
[----:B------:R-:W-:Y:S01]  /*30e0*/  BSSY B1, `(.L_x_40) ;  /* 0x000000b000017945 */ /* 0x000fe20003800000 */
[----:B------:R-:W-:Y:S02]  /*30f0*/  ISETP.LT.OR P3, PT, R29, 0x2, !P0 ;  /* 0x000000021d00780c */ /* 0x000fe40004761670 */
[----:B------:R-:W-:-:S05]  /*3100*/  F2FP.F16.E4M3.UNPACK_B R7, R7 ;  /* 0x00000007ff07723e */ /* 0x000fca00020006ff */
[----:B------:R-:W-:Y:S01]  /*3110*/  HADD2.F32 R32, -RZ, R7.H0_H0 ;  /* 0x20000007ff207230 */ /* 0x000fe20000004100 */
[----:B------:R-:W-:-:S04]  /*3120*/  PRMT R7, RZ, 0x7610, R7 ;  /* 0x00007610ff077816 */ /* 0x000fc80000000007 */
[----:B------:R-:W-:-:S04]  /*3130*/  FMUL R32, R32, R9 ;  /* 0x0000000920207220 */ /* 0x000fc80000400000 */
[----:B--2---:R-:W-:-:S05]  /*3140*/  FFMA R32, R109, R8, R32 ;  /* 0x000000086d207223 */ /* 0x004fca0000000020 */
[----:B------:R-:W-:-:S05]  /*3150*/  F2FP.SATFINITE.E4M3.F32.PACK_AB_MERGE_C R33, RZ, R32, RZ ;  /* 0x00000020ff21723e */ /* 0x000fca00048070ff */
[----:B------:R1:W-:Y:S01]  /*3160*/  @!P4 STG.E.U8 desc[UR16][R12.64], R33 ;  /* 0x000000210c00c986 */ /* 0x0003e2000c101110 */
[----:B------:R-:W-:Y:S05]  /*3170*/  @P3 BRA `(.L_x_41) ;  /* 0x0000000000043947 */ /* 0x000fea0003800000 */
[----:B------:R2:W5:Y:S02]  /*3180*/  LDG.E.U8 R7, desc[UR16][R24.64+0x1] ;  /* 0x0000011018077981 */ /* 0x000564000c1e1100 */
.L_x_41:
[----:B------:R-:W-:Y:S05]  /*3190*/  BSYNC B1 ;  /* 0x0000000000017941 */ /* 0x000fea0003800000 */
.L_x_40:
[----:B-----5:R-:W-:Y:S01]  /*31a0*/  LOP3.LUT R7, R7, 0xff, RZ, 0xc0, !PT ;  /* 0x000000ff07077812 */ /* 0x020fe200078ec0ff */
[----:B------:R-:W-:Y:S01]  /*31b0*/  BSSY B1, `(.L_x_42) ;  /* 0x0000013000017945 */ /* 0x000fe20003800000 */
[----:B-1----:R-:W-:Y:S02]  /*31c0*/  IADD3 R33, P1, R35, 0x8, RZ ;  /* 0x0000000823217810 */ /* 0x002fe40007f3e0ff */
[----:B------:R-:W-:-:S03]  /*31d0*/  F2FP.F16.E4M3.UNPACK_B R7, R7 ;  /* 0x00000007ff07723e */ /* 0x000fc600020006ff */
[----:B------:R-:W-:Y:S01]  /*31e0*/  IMAD.X R31, RZ, RZ, R31, P1 ;  /* 0x000000ffff1f7224 */ /* 0x000fe200008e061f */
[----:B------:R-:W-:Y:S01]  /*31f0*/  ISETP.GE.AND P1, PT, R34, 0x9, PT ;  /* 0x000000092200780c */ /* 0x000fe20003f26270 */
[----:B------:R-:W-:Y:S02]  /*3200*/  HADD2.F32 R30, -RZ, R7.H0_H0 ;  /* 0x20000007ff1e7230 */ /* 0x000fe40000004100 */
[----:B------:R-:W-:Y:S01]  /*3210*/  IMAD.WIDE.U32 R26, R33, UR6, R26 ;  /* 0x00000006211a7c25 */ /* 0x000fe2000f8e001a */
[----:B------:R-:W-:-:S03]  /*3220*/  ISETP.LT.OR P5, PT, R29, 0x1, !P1 ;  /* 0x000000011d00780c */ /* 0x000fc60004fa1670 */
[----:B------:R-:W-:Y:S01]  /*3230*/  FMUL R7, R30, R9 ;  /* 0x000000091e077220 */ /* 0x000fe20000400000 */
[----:B------:R-:W-:Y:S01]  /*3240*/  IMAD R30, R31, UR6, RZ ;  /* 0x000000061f1e7c24 */ /* 0x000fe2000f8e02ff */
[----:B------:R-:W-:Y:S02]  /*3250*/  IADD3 R26, P4, R26, UR10, RZ ;  /* 0x0000000a1a1a7c10 */ /* 0x000fe4000ff9e0ff */
[----:B------:R-:W-:Y:S01]  /*3260*/  FFMA R7, R108, R8, R7 ;  /* 0x000000086c077223 */ /* 0x000fe20000000007 */
[----:B------:R-:W-:-:S04]  /*3270*/  IMAD R33, R33, UR7, R30 ;  /* 0x0000000721217c24 */ /* 0x000fc8000f8e021e */
[----:B------:R-:W-:Y:S02]  /*3280*/  F2FP.SATFINITE.E4M3.F32.PACK_AB_MERGE_C R31, RZ, R7, RZ ;  /* 0x00000007ff1f723e */ /* 0x000fe400048070ff */
[----:B------:R-:W-:Y:S02]  /*3290*/  IADD3.X R27, R27, UR11, R33, P4, !PT ;  /* 0x0000000b1b1b7c10 */ /* 0x000fe4000a7fe421 */
[----:B------:R-:W-:Y:S01]  /*32a0*/  PRMT R7, RZ, 0x7610, R7 ;  /* 0x00007610ff077816 */ /* 0x000fe20000000007 */
[----:B------:R1:W-:Y:S01]  /*32b0*/  @!P3 STG.E.U8 desc[UR16][R12.64+0x1], R31 ;  /* 0x0000011f0c00b986 */ /* 0x0003e2000c101110 */
[----:B------:R-:W-:Y:S05]  /*32c0*/  @P5 BRA `(.L_x_43) ;  /* 0x0000000000045947 */ /* 0x000fea0003800000 */
[----:B------:R3:W5:Y:S02]  /*32d0*/  LDG.E.U8 R7, desc[UR16][R26.64] ;  /* 0x000000101a077981 */ /* 0x000764000c1e1100 */
.L_x_43:
[----:B------:R-:W-:Y:S05]  /*32e0*/  BSYNC B1 ;  /* 0x0000000000017941 */ /* 0x000fea0003800000 */
.L_x_42:
[----:B-----5:R-:W-:Y:S01]  /*32f0*/  LOP3.LUT R7, R7, 0xff, RZ, 0xc0, !PT ;  /* 0x000000ff07077812 */ /* 0x020fe200078ec0ff */
[----:B------:R-:W-:Y:S01]  /*3300*/  BSSY B1, `(.L_x_44) ;  /* 0x000000b000017945 */ /* 0x000fe20003800000 */
[----:B------:R-:W-:Y:S02]  /*3310*/  ISETP.LT.OR P3, PT, R29, 0x2, !P1 ;  /* 0x000000021d00780c */ /* 0x000fe40004f61670 */
[----:B------:R-:W-:-:S05]  /*3320*/  F2FP.F16.E4M3.UNPACK_B R7, R7 ;  /* 0x00000007ff07723e */ /* 0x000fca00020006ff */
[----:B------:R-:W-:Y:S01]  /*3330*/  HADD2.F32 R30, -RZ, R7.H0_H0 ;  /* 0x20000007ff1e7230 */ /* 0x000fe20000004100 */
[----:B------:R-:W-:-:S04]  /*3340*/  PRMT R7, RZ, 0x7610, R7 ;  /* 0x00007610ff077816 */ /* 0x000fc80000000007 */
[----:B------:R-:W-:-:S04]  /*3350*/  FMUL R30, R30, R9 ;  /* 0x000000091e1e7220 */ /* 0x000fc80000400000 */
[----:B------:R-:W-:-:S05]  /*3360*/  FFMA R30, R107, R8, R30 ;  /* 0x000000086b1e7223 */ /* 0x000fca000000001e */
[----:B-1----:R-:W-:-:S05]  /*3370*/  F2FP.SATFINITE.E4M3.F32.PACK_AB_MERGE_C R31, RZ, R30, RZ ;  /* 0x0000001eff1f723e */ /* 0x002fca00048070ff */
[----:B------:R1:W-:Y:S01]  /*3380*/  @!P5 STG.E.U8 desc[UR16][R10.64], R31 ;  /* 0x0000001f0a00d986 */ /* 0x0003e2000c101110 */
[----:B------:R-:W-:Y:S05]  /*3390*/  @P3 BRA `(.L_x_45) ;  /* 0x0000000000043947 */ /* 0x000fea0003800000 */
[----:B------:R4:W5:Y:S02]  /*33a0*/  LDG.E.U8 R7, desc[UR16][R26.64+0x1] ;  /* 0x000001101a077981 */ /* 0x000964000c1e1100 */
.L_x_45:
[----:B------:R-:W-:Y:S05]  /*33b0*/  BSYNC B1 ;  /* 0x0000000000017941 */ /* 0x000fea0003800000 */
.L_x_44:
[----:B-----5:R-:W-:Y:S01]  /*33c0*/  LOP3.LUT R7, R7, 0xff, RZ, 0xc0, !PT ;  /* 0x000000ff07077812 */ /* 0x020fe200078ec0ff */
[----:B------:R-:W-:Y:S01]  /*33d0*/  BSSY B1, `(.L_x_46) ;  /* 0x000000b000017945 */ /* 0x000fe20003800000 */
[----:B------:R-:W-:Y:S02]  /*33e0*/  ISETP.LT.OR P4, PT, R29, 0x9, !P0 ;  /* 0x000000091d00780c */ /* 0x000fe40004781670 */
[----:B------:R-:W-:-:S05]  /*33f0*/  F2FP.F16.E4M3.UNPACK_B R7, R7 ;  /* 0x00000007ff07723e */ /* 0x000fca00020006ff */
[----:B------:R-:W-:-:S05]  /*3400*/  HADD2.F32 R30, -RZ, R7.H0_H0 ;  /* 0x20000007ff1e7230 */ /* 0x000fca0000004100 */
[----:B------:R-:W-:-:S04]  /*3410*/  FMUL R7, R30, R9 ;  /* 0x000000091e077220 */ /* 0x000fc80000400000 */
[----:B------:R-:W-:-:S05]  /*3420*/  FFMA R7, R106, R8, R7 ;  /* 0x000000086a077223 */ /* 0x000fca0000000007 */
[----:B-1----:R-:W-:Y:S02]  /*3430*/  F2FP.SATFINITE.E4M3.F32.PACK_AB_MERGE_C R31, RZ, R7, RZ ;  /* 0x00000007ff1f723e */ /* 0x002fe400048070ff */
[----:B------:R-:W-:-:S03]  /*3440*/  PRMT R7, RZ, 0x7610, R7 ;  /* 0x00007610ff077816 */ /* 0x000fc60000000007 */
[----:B------:R1:W-:Y:S01]  /*3450*/  @!P3 STG.E.U8 desc[UR16][R10.64+0x1], R31 ;  /* 0x0000011f0a00b986 */ /* 0x0003e2000c101110 */
[----:B------:R-:W-:Y:S05]  /*3460*/  @P4 BRA `(.L_x_47) ;  /* 0x0000000000044947 */ /* 0x000fea0003800000 */
[----:B------:R0:W5:Y:S02]  /*3470*/  LDG.E.U8 R7, desc[UR16][R24.64+0x8] ;  /* 0x0000081018077981 */ /* 0x000164000c1e1100 */
.L_x_47:
[----:B------:R-:W-:Y:S05]  /*3480*/  BSYNC B1 ;  /* 0x0000000000017941 */ /* 0x000fea0003800000 */
.L_x_46:
        /* <DEDUP_REMOVED lines=12> */
.L_x_49:
[----:B------:R-:W-:Y:S05]  /*3550*/  BSYNC B1 ;  /* 0x0000000000017941 */ /* 0x000fea0003800000 */
.L_x_48:
        /* <DEDUP_REMOVED lines=12> */
.L_x_51:
[----:B------:R-:W-:Y:S05]  /*3620*/  BSYNC B1 ;  /* 0x0000000000017941 */ /* 0x000fea0003800000 */
.L_x_50:
        /* <DEDUP_REMOVED lines=12> */
.L_x_53:
[----:B------:R-:W-:Y:S05]  /*36f0*/  BSYNC B1 ;  /* 0x0000000000017941 */ /* 0x000fea0003800000 */
.L_x_52:
        /* <DEDUP_REMOVED lines=12> */
.L_x_55:
[----:B------:R-:W-:Y:S05]  /*37c0*/  BSYNC B1 ;  /* 0x0000000000017941 */ /* 0x000fea0003800000 */
.L_x_54:
        /* <DEDUP_REMOVED lines=12> */
.L_x_57:
[----:B------:R-:W-:Y:S05]  /*3890*/  BSYNC B1 ;  /* 0x0000000000017941 */ /* 0x000fea0003800000 */
.L_x_56:
        /* <DEDUP_REMOVED lines=12> */
.L_x_59:
[----:B------:R-:W-:Y:S05]  /*3960*/  BSYNC B1 ;  /* 0x0000000000017941 */ /* 0x000fea0003800000 */
.L_x_58:
        /* <DEDUP_REMOVED lines=12> */
.L_x_61:
[----:B------:R-:W-:Y:S05]  /*3a30*/  BSYNC B1 ;  /* 0x0000000000017941 */ /* 0x000fea0003800000 */
.L_x_60:
        /* <DEDUP_REMOVED lines=12> */
.L_x_63:
[----:B------:R-:W-:Y:S05]  /*3b00*/  BSYNC B1 ;  /* 0x0000000000017941 */ /* 0x000fea0003800000 */
.L_x_62:
        /* <DEDUP_REMOVED lines=12> */
.L_x_65:
[----:B------:R-:W-:Y:S05]  /*3bd0*/  BSYNC B1 ;  /* 0x0000000000017941 */ /* 0x000fea0003800000 */
.L_x_64:
        /* <DEDUP_REMOVED lines=12> */
.L_x_67:
[----:B------:R-:W-:Y:S05]  /*3ca0*/  BSYNC B1 ;  /* 0x0000000000017941 */ /* 0x000fea0003800000 */
.L_x_66:
        /* <DEDUP_REMOVED lines=12> */
.L_x_69:
[----:B------:R-:W-:Y:S05]  /*3d70*/  BSYNC B1 ;  /* 0x0000000000017941 */ /* 0x000fea0003800000 */
.L_x_68:
        /* <DEDUP_REMOVED lines=12> */
.L_x_71:
[----:B------:R-:W-:Y:S05]  /*3e40*/  BSYNC B1 ;  /* 0x0000000000017941 */ /* 0x000fea0003800000 */
.L_x_70:
        /* <DEDUP_REMOVED lines=12> */
.L_x_73:
[----:B------:R-:W-:Y:S05]  /*3f10*/  BSYNC B1 ;  /* 0x0000000000017941 */ /* 0x000fea0003800000 */
.L_x_72:
        /* <DEDUP_REMOVED lines=12> */
.L_x_75:
[----:B------:R-:W-:Y:S05]  /*3fe0*/  BSYNC B1 ;  /* 0x0000000000017941 */ /* 0x000fea0003800000 */
.L_x_74:
        /* <DEDUP_REMOVED lines=12> */
.L_x_77:
[----:B------:R-:W-:Y:S05]  /*40b0*/  BSYNC B1 ;  /* 0x0000000000017941 */ /* 0x000fea0003800000 */
.L_x_76:
        /* <DEDUP_REMOVED lines=12> */
.L_x_79:
[----:B------:R-:W-:Y:S05]  /*4180*/  BSYNC B1 ;  /* 0x0000000000017941 */ /* 0x000fea0003800000 */
.L_x_78:
        /* <DEDUP_REMOVED lines=12> */
.L_x_81:
[----:B------:R-:W-:Y:S05]  /*4250*/  BSYNC B1 ;  /* 0x0000000000017941 */ /* 0x000fea0003800000 */
.L_x_80:
        /* <DEDUP_REMOVED lines=12> */
.L_x_83:
[----:B------:R-:W-:Y:S05]  /*4320*/  BSYNC B1 ;  /* 0x0000000000017941 */ /* 0x000fea0003800000 */
.L_x_82:
        /* <DEDUP_REMOVED lines=12> */
.L_x_85:
[----:B------:R-:W-:Y:S05]  /*43f0*/  BSYNC B1 ;  /* 0x0000000000017941 */ /* 0x000fea0003800000 */
.L_x_84:
        /* <DEDUP_REMOVED lines=12> */
.L_x_87:
[----:B------:R-:W-:Y:S05]  /*44c0*/  BSYNC B1 ;  /* 0x0000000000017941 */ /* 0x000fea0003800000 */
.L_x_86:
        /* <DEDUP_REMOVED lines=12> */
.L_x_89:
[----:B------:R-:W-:Y:S05]  /*4590*/  BSYNC B1 ;  /* 0x0000000000017941 */ /* 0x000fea0003800000 */
.L_x_88:
        /* <DEDUP_REMOVED lines=12> */
.L_x_91:
[----:B------:R-:W-:Y:S05]  /*4660*/  BSYNC B1 ;  /* 0x0000000000017941 */ /* 0x000fea0003800000 */
.L_x_90:
        /* <DEDUP_REMOVED lines=12> */
.L_x_93:
[----:B------:R-:W-:Y:S05]  /*4730*/  BSYNC B1 ;  /* 0x0000000000017941 */ /* 0x000fea0003800000 */
.L_x_92:
        /* <DEDUP_REMOVED lines=12> */
.L_x_95:
[----:B------:R-:W-:Y:S05]  /*4800*/  BSYNC B1 ;  /* 0x0000000000017941 */ /* 0x000fea0003800000 */
.L_x_94:
        /* <DEDUP_REMOVED lines=12> */
.L_x_97:
[----:B------:R-:W-:Y:S05]  /*48d0*/  BSYNC B1 ;  /* 0x0000000000017941 */ /* 0x000fea0003800000 */
.L_x_96:
        /* <DEDUP_REMOVED lines=12> */
.L_x_99:
[----:B------:R-:W-:Y:S05]  /*49a0*/  BSYNC B1 ;  /* 0x0000000000017941 */ /* 0x000fea0003800000 */
.L_x_98:
        /* <DEDUP_REMOVED lines=12> */
.L_x_101:
[----:B------:R-:W-:Y:S05]  /*4a70*/  BSYNC B1 ;  /* 0x0000000000017941 */ /* 0x000fea0003800000 */
.L_x_100:
        /* <DEDUP_REMOVED lines=12> */
.L_x_103:
[----:B------:R-:W-:Y:S05]  /*4b40*/  BSYNC B1 ;  /* 0x0000000000017941 */ /* 0x000fea0003800000 */
.L_x_102:
        /* <DEDUP_REMOVED lines=12> */
.L_x_105:
[----:B------:R-:W-:Y:S05]  /*4c10*/  BSYNC B1 ;  /* 0x0000000000017941 */ /* 0x000fea0003800000 */
.L_x_104:
        /* <DEDUP_REMOVED lines=12> */
.L_x_107:
[----:B------:R-:W-:Y:S05]  /*4ce0*/  BSYNC B1 ;  /* 0x0000000000017941 */ /* 0x000fea0003800000 */
.L_x_106:
        /* <DEDUP_REMOVED lines=12> */
.L_x_109:
[----:B------:R-:W-:Y:S05]  /*4db0*/  BSYNC B1 ;  /* 0x0000000000017941 */ /* 0x000fea0003800000 */
.L_x_108:
        /* <DEDUP_REMOVED lines=12> */
.L_x_111:
[----:B------:R-:W-:Y:S05]  /*4e80*/  BSYNC B1 ;  /* 0x0000000000017941 */ /* 0x000fea0003800000 */
.L_x_110:
        /* <DEDUP_REMOVED lines=12> */
.L_x_113:
[----:B------:R-:W-:Y:S05]  /*4f50*/  BSYNC B1 ;  /* 0x0000000000017941 */ /* 0x000fea0003800000 */
.L_x_112:
        /* <DEDUP_REMOVED lines=12> */
.L_x_115:
[----:B------:R-:W-:Y:S05]  /*5020*/  BSYNC B1 ;  /* 0x0000000000017941 */ /* 0x000fea0003800000 */
.L_x_114:
        /* <DEDUP_REMOVED lines=8> */
[----:B------:R-:W-:-:S05]  /*50b0*/  F2FP.SATFINITE.E4M3.F32.PACK_AB_MERGE_C R23, RZ, R30, RZ ;  /* 0x0000001eff17723e */ /* 0x000fca00048070ff */
[----:B------:R0:W-:Y:S01]  /*50c0*/  @!P4 STG.E.U8 desc[UR16][R10.64+0x48], R23 ;  /* 0x000048170a00c986 */ /* 0x0001e2000c101110 */
[----:B------:R-:W-:Y:S05]  /*50d0*/  @P3 BRA `(.L_x_117) ;  /* 0x0000000000043947 */ /* 0x000fea0003800000 */
[----:B------:R0:W5:Y:S02]  /*50e0*/  LDG.E.U8 R7, desc[UR16][R26.64+0x49] ;  /* 0x000049101a077981 */ /* 0x000164000c1e1100 */
.L_x_117:
[----:B------:R-:W-:Y:S05]  /*50f0*/  BSYNC B1 ;  /* 0x0000000000017941 */ /* 0x000fea0003800000 */
.L_x_116:
[----:B-----5:R-:W-:Y:S01]  /*5100*/  LOP3.LUT R7, R7, 0xff, RZ, 0xc0, !PT ;  /* 0x000000ff07077812 */ /* 0x020fe200078ec0ff */
[----:B------:R-:W-:Y:S01]  /*5110*/  BSSY B1, `(.L_x_118) ;  /* 0x000000b000017945 */ /* 0x000fe20003800000 */
[----:B------:R-:W-:Y:S02]  /*5120*/  ISETP.LT.OR P4, PT, R29, 0x51, !P0 ;  /* 0x000000511d00780c */ /* 0x000fe40004781670 */
[----:B------:R-:W-:-:S05]  /*5130*/  F2FP.F16.E4M3.UNPACK_B R7, R7 ;  /* 0x00000007ff07723e */ /* 0x000fca00020006ff */
[----:B------:R-:W-:-:S05]  /*5140*/  HADD2.F32 R30, -RZ, R7.H0_H0 ;  /* 0x20000007ff1e7230 */ /* 0x000fca0000004100 */
[----:B------:R-:W-:-:S04]  /*5150*/  FMUL R7, R30, R9 ;  /* 0x000000091e077220 */ /* 0x000fc80000400000 */
[----:B------:R-:W-:-:S05]  /*5160*/  FFMA R7, R22, R8, R7 ;  /* 0x0000000816077223 */ /* 0x000fca0000000007 */
[----:B0-----:R-:W-:Y:S02]  /*5170*/  F2FP.SATFINITE.E4M3.F32.PACK_AB_MERGE_C R23, RZ, R7, RZ ;  /* 0x00000007ff17723e */ /* 0x001fe400048070ff */
[----:B------:R-:W-:-:S03]  /*5180*/  PRMT R7, RZ, 0x7610, R7 ;  /* 0x00007610ff077816 */ /* 0x000fc60000000007 */
[----:B------:R0:W-:Y:S01]  /*5190*/  @!P3 STG.E.U8 desc[UR16][R10.64+0x49], R23 ;  /* 0x000049170a00b986 */ /* 0x0001e2000c101110 */
[----:B------:R-:W-:Y:S05]  /*51a0*/  @P4 BRA `(.L_x_119) ;  /* 0x0000000000044947 */ /* 0x000fea0003800000 */
[----:B------:R0:W5:Y:S02]  /*51b0*/  LDG.E.U8 R7, desc[UR16][R24.64+0x50] ;  /* 0x0000501018077981 */ /* 0x000164000c1e1100 */
.L_x_119:
[----:B------:R-:W-:Y:S05]  /*51c0*/  BSYNC B1 ;  /* 0x0000000000017941 */ /* 0x000fea0003800000 */
.L_x_118:
        /* <DEDUP_REMOVED lines=12> */
.L_x_121:
[----:B------:R-:W-:Y:S05]  /*5290*/  BSYNC B1 ;  /* 0x0000000000017941 */ /* 0x000fea0003800000 */
.L_x_120:
        /* <DEDUP_REMOVED lines=12> */
.L_x_123:
[----:B------:R-:W-:Y:S05]  /*5360*/  BSYNC B1 ;  /* 0x0000000000017941 */ /* 0x000fea0003800000 */
.L_x_122:
        /* <DEDUP_REMOVED lines=12> */
.L_x_125:
[----:B------:R-:W-:Y:S05]  /*5430*/  BSYNC B1 ;  /* 0x0000000000017941 */ /* 0x000fea0003800000 */
.L_x_124:
        /* <DEDUP_REMOVED lines=12> */
.L_x_127:
[----:B------:R-:W-:Y:S05]  /*5500*/  BSYNC B1 ;  /* 0x0000000000017941 */ /* 0x000fea0003800000 */
.L_x_126:
        /* <DEDUP_REMOVED lines=12> */
.L_x_129:
[----:B------:R-:W-:Y:S05]  /*55d0*/  BSYNC B1 ;  /* 0x0000000000017941 */ /* 0x000fea0003800000 */
.L_x_128:
        /* <DEDUP_REMOVED lines=12> */
.L_x_131:
[----:B------:R-:W-:Y:S05]  /*56a0*/  BSYNC B1 ;  /* 0x0000000000017941 */ /* 0x000fea0003800000 */
.L_x_130:
[----:B-----5:R-:W-:Y:S01]  /*56b0*/  LOP3.LUT R7, R7, 0xff, RZ, 0xc0, !PT ;  /* 0x000000ff07077812 */ /* 0x020fe200078ec0ff */
[----:B------:R-:W-:Y:S01]  /*56c0*/  BSSY B1, `(.L_x_132) ;  /* 0x000000b000017945 */ /* 0x000fe20003800000 */
[----:B------:R-:W-:Y:S02]  /*56d0*/  ISETP.LT.OR P1, PT, R29, 0x5a, !P1 ;  /* 0x0000005a1d00780c */ /* 0x000fe40004f21670 */
[----:B------:R-:W-:-:S05]  /*56e0*/  F2FP.F16.E4M3.UNPACK_B R7, R7 ;  /* 0x00000007ff07723e */ /* 0x000fca00020006ff */
[----:B01----:R-:W-:Y:S01]  /*56f0*/  HADD2.F32 R12, -RZ, R7.H0_H0 ;  /* 0x20000007ff0c7230 */ /* 0x003fe20000004100 */
[----:B------:R-:W-:-:S04]  /*5700*/  PRMT R7, RZ, 0x7610, R7 ;  /* 0x00007610ff077816 */ /* 0x000fc80000000007 */
[----:B------:R-:W-:-:S04]  /*5710*/  FMUL R12, R12, R9 ;  /* 0x000000090c0c7220 */ /* 0x000fc80000400000 */
[----:B------:R-:W-:-:S05]  /*5720*/  FFMA R12, R15, R8, R12 ;  /* 0x000000080f0c7223 */ /* 0x000fca000000000c */
[----:B------:R-:W-:-:S05]  /*5730*/  F2FP.SATFINITE.E4M3.F32.PACK_AB_MERGE_C R13, RZ, R12, RZ ;  /* 0x0000000cff0d723e */ /* 0x000fca00048070ff */
[----:B------:R0:W-:Y:S01]  /*5740*/  @!P3 STG.E.U8 desc[UR16][R10.64+0x58], R13 ;  /* 0x0000580d0a00b986 */ /* 0x0001e2000c101110 */
[----:B------:R-:W-:Y:S05]  /*5750*/  @P1 BRA `(.L_x_133) ;  /* 0x0000000000041947 */ /* 0x000fea0003800000 */
[----:B------:R1:W5:Y:S02]  /*5760*/  LDG.E.U8 R7, desc[UR16][R26.64+0x59] ;  /* 0x000059101a077981 */ /* 0x000364000c1e1100 */
.L_x_133:
[----:B------:R-:W-:Y:S05]  /*5770*/  BSYNC B1 ;  /* 0x0000000000017941 */ /* 0x000fea0003800000 */
.L_x_132:
[----:B------:R-:W-:Y:S05]  /*5780*/  @P1 BRA `(.L_x_134) ;  /* 0x0000000c00281947 */ /* 0x000fea0003800000 */
[----:B-----5:R-:W-:-:S04]  /*5790*/  LOP3.LUT R7, R7, 0xff, RZ, 0xc0, !PT ;  /* 0x000000ff07077812 */ /* 0x020fc800078ec0ff */
[----:B------:R-:W-:-:S05]  /*57a0*/  F2FP.F16.E4M3.UNPACK_B R7, R7 ;  /* 0x00000007ff07723e */ /* 0x000fca00020006ff */
[----:B------:R-:W-:-:S05]  /*57b0*/  HADD2.F32 R12, -RZ, R7.H0_H0 ;  /* 0x20000007ff0c7230 */ /* 0x000fca0000004100 */
[----:B------:R-:W-:-:S04]  /*57c0*/  FMUL R7, R12, R9 ;  /* 0x000000090c077220 */ /* 0x000fc80000400000 */
[----:B------:R-:W-:-:S05]  /*57d0*/  FFMA R7, R14, R8, R7 ;  /* 0x000000080e077223 */ /* 0x000fca0000000007 */
[----:B------:R-:W-:-:S05]  /*57e0*/  F2FP.SATFINITE.E4M3.F32.PACK_AB_MERGE_C R7, RZ, R7, RZ ;  /* 0x00000007ff07723e */ /* 0x000fca00048070ff */
[----:B------:R0:W-:Y:S01]  /*57f0*/  STG.E.U8 desc[UR16][R10.64+0x59], R7 ;  /* 0x000059070a007986 */ /* 0x0001e2000c101110 */
[----:B------:R-:W-:Y:S05]  /*5800*/  BRA `(.L_x_134) ;  /* 0x0000000c00087947 */ /* 0x000fea0003800000 */
.L_x_37:
[----:B------:R-:W-:Y:S01]  /*5810*/  ISETP.GE.AND P1, PT, R34, 0x1, PT ;  /* 0x000000012200780c */ /* 0x000fe20003f26270 */
[-C--:B--2---:R-:W-:Y:S01]  /*5820*/  FMUL R109, R109, R8.reuse ;  /* 0x000000086d6d7220 */ /* 0x084fe20000400000 */
[-C--:B------:R-:W-:Y:S01]  /*5830*/  FMUL R108, R108, R8.reuse ;  /* 0x000000086c6c7220 */ /* 0x080fe20000400000 */
[----:B------:R-:W-:Y:S01]  /*5840*/  ISETP.GE.AND P0, PT, R34, 0x9, PT ;  /* 0x000000092200780c */ /* 0x000fe20003f06270 */
[-C--:B------:R-:W-:Y:S01]  /*5850*/  FMUL R107, R107, R8.reuse ;  /* 0x000000086b6b7220 */ /* 0x080fe20000400000 */
[C---:B------:R-:W-:Y:S01]  /*5860*/  ISETP.LT.OR P4, PT, R29.reuse, 0x1, !P1 ;  /* 0x000000011d00780c */ /* 0x040fe20004f81670 */
[-C--:B------:R-:W-:Y:S01]  /*5870*/  FMUL R106, R106, R8.reuse ;  /* 0x000000086a6a7220 */ /* 0x080fe20000400000 */
[----:B------:R-:W-:Y:S01]  /*5880*/  ISETP.LT.OR P5, PT, R29, 0x2, !P1 ;  /* 0x000000021d00780c */ /* 0x000fe20004fa1670 */
[-C--:B------:R-:W-:Y:S01]  /*5890*/  FMUL R105, R105, R8.reuse ;  /* 0x0000000869697220 */ /* 0x080fe20000400000 */
[----:B------:R-:W-:Y:S01]  /*58a0*/  F2FP.SATFINITE.E4M3.F32.PACK_AB_MERGE_C R109, RZ, R109, RZ ;  /* 0x0000006dff6d723e */ /* 0x000fe200048070ff */
[----:B------:R-:W-:Y:S01]  /*58b0*/  FMUL R104, R104, R8 ;  /* 0x0000000868687220 */ /* 0x000fe20000400000 */
[----:B------:R-:W-:Y:S01]  /*58c0*/  F2FP.SATFINITE.E4M3.F32.PACK_AB_MERGE_C R7, RZ, R108, RZ ;  /* 0x0000006cff07723e */ /* 0x000fe200048070ff */
[-C--:B------:R-:W-:Y:S01]  /*58d0*/  FMUL R103, R103, R8.reuse ;  /* 0x0000000867677220 */ /* 0x080fe20000400000 */
[C---:B------:R-:W-:Y:S01]  /*58e0*/  ISETP.LT.OR P3, PT, R29.reuse, 0x1, !P0 ;  /* 0x000000011d00780c */ /* 0x040fe20004761670 */
[-C--:B------:R-:W-:Y:S01]  /*58f0*/  FMUL R102, R102, R8.reuse ;  /* 0x0000000866667220 */ /* 0x080fe20000400000 */
[----:B------:R-:W-:Y:S01]  /*5900*/  ISETP.LT.OR P6, PT, R29, 0xa, !P1 ;  /* 0x0000000a1d00780c */ /* 0x000fe20004fc1670 */
[-C--:B------:R-:W-:Y:S01]  /*5910*/  FMUL R101, R101, R8.reuse ;  /* 0x0000000865657220 */ /* 0x080fe20000400000 */
[----:B------:R-:W-:Y:S01]  /*5920*/  F2FP.SATFINITE.E4M3.F32.PACK_AB_MERGE_C R107, RZ, R107, RZ ;  /* 0x0000006bff6b723e */ /* 0x000fe200048070ff */
[----:B------:R-:W-:Y:S01]  /*5930*/  @!P4 STG.E.U8 desc[UR16][R12.64], R109 ;  /* 0x0000006d0c00c986 */ /* 0x000fe2000c101110 */
[C---:B------:R-:W-:Y:S01]  /*5940*/  ISETP.LT.OR P4, PT, R29.reuse, 0x2, !P0 ;  /* 0x000000021d00780c */ /* 0x040fe20004781670 */
[----:B------:R-:W-:Y:S01]  /*5950*/  FMUL R100, R100, R8 ;  /* 0x0000000864647220 */ /* 0x000fe20000400000 */
[----:B------:R-:W-:Y:S01]  /*5960*/  F2FP.SATFINITE.E4M3.F32.PACK_AB_MERGE_C R25, RZ, R106, RZ ;  /* 0x0000006aff19723e */ /* 0x000fe200048070ff */
[----:B------:R0:W-:Y:S01]  /*5970*/  @!P5 STG.E.U8 desc[UR16][R12.64+0x1], R7 ;  /* 0x000001070c00d986 */ /* 0x0001e2000c101110 */
[----:B------:R-:W-:Y:S01]  /*5980*/  ISETP.LT.OR P5, PT, R29, 0x9, !P1 ;  /* 0x000000091d00780c */ /* 0x000fe20004fa1670 */
[-C--:B------:R-:W-:Y:S01]  /*5990*/  FMUL R99, R99, R8.reuse ;  /* 0x0000000863637220 */ /* 0x080fe20000400000 */
[----:B------:R-:W-:Y:S01]  /*59a0*/  F2FP.SATFINITE.E4M3.F32.PACK_AB_MERGE_C R105, RZ, R105, RZ ;  /* 0x00000069ff69723e */ /* 0x000fe200048070ff */
[----:B------:R-:W-:Y:S01]  /*59b0*/  @!P3 STG.E.U8 desc[UR16][R10.64], R107 ;  /* 0x0000006b0a00b986 */ /* 0x000fe2000c101110 */
[----:B------:R-:W-:Y:S01]  /*59c0*/  ISETP.LT.OR P3, PT, R29, 0x9, !P0 ;  /* 0x000000091d00780c */ /* 0x000fe20004761670 */
[-C--:B------:R-:W-:Y:S01]  /*59d0*/  FMUL R98, R98, R8.reuse ;  /* 0x0000000862627220 */ /* 0x080fe20000400000 */
[----:B------:R-:W-:Y:S01]  /*59e0*/  F2FP.SATFINITE.E4M3.F32.PACK_AB_MERGE_C R103, RZ, R103, RZ ;  /* 0x00000067ff67723e */ /* 0x000fe200048070ff */
[-C--:B------:R-:W-:Y:S01]  /*59f0*/  FMUL R97, R97, R8.reuse ;  /* 0x0000000861617220 */ /* 0x080fe20000400000 */
[----:B------:R-:W-:Y:S01]  /*5a00*/  F2FP.SATFINITE.E4M3.F32.PACK_AB_MERGE_C R101, RZ, R101, RZ ;  /* 0x00000065ff65723e */ /* 0x000fe200048070ff */
[----:B------:R1:W-:Y:S01]  /*5a10*/  @!P4 STG.E.U8 desc[UR16][R10.64+0x1], R25 ;  /* 0x000001190a00c986 */ /* 0x0003e2000c101110 */
[C---:B------:R-:W-:Y:S01]  /*5a20*/  ISETP.LT.OR P4, PT, R29.reuse, 0xa, !P0 ;  /* 0x0000000a1d00780c */ /* 0x040fe20004781670 */
[----:B------:R-:W-:Y:S01]  /*5a30*/  FMUL R96, R96, R8 ;  /* 0x0000000860607220 */ /* 0x000fe20000400000 */
[----:B0-----:R-:W-:Y:S01]  /*5a40*/  F2FP.SATFINITE.E4M3.F32.PACK_AB_MERGE_C R7, RZ, R104, RZ ;  /* 0x00000068ff07723e */ /* 0x001fe200048070ff */
[----:B------:R-:W-:Y:S01]  /*5a50*/  @!P5 STG.E.U8 desc[UR16][R12.64+0x8], R105 ;  /* 0x000008690c00d986 */ /* 0x000fe2000c101110 */
[----:B------:R-:W-:Y:S01]  /*5a60*/  ISETP.LT.OR P5, PT, R29, 0x11, !P1 ;  /* 0x000000111d00780c */ /* 0x000fe20004fa1670 */
[-C--:B------:R-:W-:Y:S01]  /*5a70*/  FMUL R95, R95, R8.reuse ;  /* 0x000000085f5f7220 */ /* 0x080fe20000400000 */
[----:B------:R-:W-:Y:S01]  /*5a80*/  F2FP.SATFINITE.E4M3.F32.PACK_AB_MERGE_C R99, RZ, R99, RZ ;  /* 0x00000063ff63723e */ /* 0x000fe200048070ff */
[----:B------:R0:W-:Y:S01]  /*5a90*/  @!P6 STG.E.U8 desc[UR16][R12.64+0x9], R7 ;  /* 0x000009070c00e986 */ /* 0x0001e2000c101110 */
[----:B------:R-:W-:Y:S01]  /*5aa0*/  ISETP.LT.OR P6, PT, R29, 0x12, !P1 ;  /* 0x000000121d00780c */ /* 0x000fe20004fc1670 */
[----:B------:R-:W-:Y:S01]  /*5ab0*/  FMUL R94, R94, R8 ;  /* 0x000000085e5e7220 */ /* 0x000fe20000400000 */
[----:B------:R-:W-:Y:S01]  /*5ac0*/  F2FP.SATFINITE.E4M3.F32.PACK_AB_MERGE_C R97, RZ, R97, RZ ;  /* 0x00000061ff61723e */ /* 0x000fe200048070ff */
[----:B------:R-:W-:Y:S01]  /*5ad0*/  @!P3 STG.E.U8 desc[UR16][R10.64+0x8], R103 ;  /* 0x000008670a00b986 */ /* 0x000fe2000c101110 */
[----:B-1----:R-:W-:Y:S01]  /*5ae0*/  F2FP.SATFINITE.E4M3.F32.PACK_AB_MERGE_C R25, RZ, R102, RZ ;  /* 0x00000066ff19723e */ /* 0x002fe200048070ff */
[-C--:B------:R-:W-:Y:S01]  /*5af0*/  FMUL R93, R93, R8.reuse ;  /* 0x000000085d5d7220 */ /* 0x080fe20000400000 */
[C---:B------:R-:W-:Y:S01]  /*5b00*/  ISETP.LT.OR P3, PT, R29.reuse, 0x11, !P0 ;  /* 0x000000111d00780c */ /* 0x040fe20004761670 */
[-C--:B------:R-:W-:Y:S01]  /*5b10*/  FMUL R92, R92, R8.reuse ;  /* 0x000000085c5c7220 */ /* 0x080fe20000400000 */
[----:B------:R-:W-:Y:S01]  /*5b20*/  F2FP.SATFINITE.E4M3.F32.PACK_AB_MERGE_C R95, RZ, R95, RZ ;  /* 0x0000005fff5f723e */ /* 0x000fe200048070ff */
[----:B------:R1:W-:Y:S01]  /*5b30*/  @!P4 STG.E.U8 desc[UR16][R10.64+0x9], R25 ;  /* 0x000009190a00c986 */ /* 0x0003e2000c101110 */
[----:B------:R-:W-:Y:S01]  /*5b40*/  ISETP.LT.OR P4, PT, R29, 0x12, !P0 ;  /* 0x000000121d00780c */ /* 0x000fe20004781670 */
[----:B------:R-:W-:Y:S01]  /*5b50*/  FMUL R91, R91, R8 ;  /* 0x000000085b5b7220 */ /* 0x000fe20000400000 */
[----:B0-----:R-:W-:Y:S01]  /*5b60*/  F2FP.SATFINITE.E4M3.F32.PACK_AB_MERGE_C R7, RZ, R100, RZ ;  /* 0x00000064ff07723e */ /* 0x001fe200048070ff */
[----:B------:R-:W-:Y:S01]  /*5b70*/  @!P5 STG.E.U8 desc[UR16][R12.64+0x10], R101 ;  /* 0x000010650c00d986 */ /* 0x000fe2000c101110 */
[C---:B------:R-:W-:Y:S01]  /*5b80*/  ISETP.LT.OR P5, PT, R29.reuse, 0x19, !P1 ;  /* 0x000000191d00780c */ /* 0x040fe20004fa1670 */
[-C--:B------:R-:W-:Y:S01]  /*5b90*/  FMUL R90, R90, R8.reuse ;  /* 0x000000085a5a7220 */ /* 0x080fe20000400000 */
[----:B------:R-:W-:Y:S01]  /*5ba0*/  F2FP.SATFINITE.E4M3.F32.PACK_AB_MERGE_C R93, RZ, R93, RZ ;  /* 0x0000005dff5d723e */ /* 0x000fe200048070ff */
[----:B------:R0:W-:Y:S01]  /*5bb0*/  @!P6 STG.E.U8 desc[UR16][R12.64+0x11], R7 ;  /* 0x000011070c00e986 */ /* 0x0001e2000c101110 */
[----:B------:R-:W-:Y:S01]  /*5bc0*/  ISETP.LT.OR P6, PT, R29, 0x1a, !P1 ;  /* 0x0000001a1d00780c */ /* 0x000fe20004fc1670 */
[-C--:B------:R-:W-:Y:S01]  /*5bd0*/  FMUL R89, R89, R8.reuse ;  /* 0x0000000859597220 */ /* 0x080fe20000400000 */
[----:B------:R-:W-:Y:S01]  /*5be0*/  FMUL R88, R88, R8 ;  /* 0x0000000858587220 */ /* 0x000fe20000400000 */
[----:B-1----:R-:W-:Y:S01]  /*5bf0*/  F2FP.SATFINITE.E4M3.F32.PACK_AB_MERGE_C R25, RZ, R98, RZ ;  /* 0x00000062ff19723e */ /* 0x002fe200048070ff */
[----:B------:R-:W-:Y:S01]  /*5c00*/  @!P3 STG.E.U8 desc[UR16][R10.64+0x10], R99 ;  /* 0x000010630a00b986 */ /* 0x000fe2000c101110 */
[----:B------:R-:W-:Y:S01]  /*5c10*/  ISETP.LT.OR P3, PT, R29, 0x19, !P0 ;  /* 0x000000191d00780c */ /* 0x000fe20004761670 */
        /* <DEDUP_REMOVED lines=35> */
[----:B------:R-:W-:Y:S01]  /*5e50*/  ISETP.LT.OR P3, PT, R29, 0x29, !P0 ;  /* 0x000000291d00780c */ /* 0x000fe20004761670 */
[-C--:B------:R-:W-:Y:S01]  /*5e60*/  FMUL R77, R77, R8.reuse ;  /* 0x000000084d4d7220 */ /* 0x080fe20000400000 */
[-C--:B------:R-:W-:Y:S01]  /*5e70*/  FMUL R76, R76, R8.reuse ;  /* 0x000000084c4c7220 */ /* 0x080fe20000400000 */
        /* <DEDUP_REMOVED lines=41> */
[----:B------:R-:W-:Y:S01]  /*6110*/  ISETP.LT.OR P5, PT, R29, 0x41, !P1 ;  /* 0x000000411d00780c */ /* 0x000fe20004fa1670 */
[-C--:B------:R-:W-:Y:S01]  /*6120*/  FMUL R16, R16, R8.reuse ;  /* 0x0000000810107220 */ /* 0x080fe20000400000 */
[-C--:B------:R-:W-:Y:S01]  /*6130*/  FMUL R15, R15, R8.reuse ;  /* 0x000000080f0f7220 */ /* 0x080fe20000400000 */
[----:B------:R0:W-:Y:S01]  /*6140*/  @!P6 STG.E.U8 desc[UR16][R12.64+0x39], R7 ;  /* 0x000039070c00e986 */ /* 0x0001e2000c101110 */
[----:B------:R-:W-:Y:S01]  /*6150*/  ISETP.LT.OR P6, PT, R29, 0x42, !P1 ;  /* 0x000000421d00780c */ /* 0x000fe20004fc1670 */
[----:B------:R-:W-:Y:S01]  /*6160*/  FMUL R14, R14, R8 ;  /* 0x000000080e0e7220 */ /* 0x000fe20000400000 */
[----:B------:R-:W-:Y:S01]  /*6170*/  F2FP.SATFINITE.E4M3.F32.PACK_AB_MERGE_C R19, RZ, R19, RZ ;  /* 0x00000013ff13723e */ /* 0x000fe200048070ff */
[----:B------:R-:W-:Y:S01]  /*6180*/  @!P3 STG.E.U8 desc[UR16][R10.64+0x38], R79 ;  /* 0x0000384f0a00b986 */ /* 0x000fe2000c101110 */
[----:B-1----:R-:W-:-:S02]  /*6190*/  F2FP.SATFINITE.E4M3.F32.PACK_AB_MERGE_C R25, RZ, R78, RZ ;  /* 0x0000004eff19723e */ /* 0x002fc400048070ff */
[C---:B------:R-:W-:Y:S02]  /*61a0*/  ISETP.LT.OR P3, PT, R29.reuse, 0x41, !P0 ;  /* 0x000000411d00780c */ /* 0x040fe40004761670 */
[----:B------:R-:W-:Y:S01]  /*61b0*/  F2FP.SATFINITE.E4M3.F32.PACK_AB_MERGE_C R17, RZ, R17, RZ ;  /* 0x00000011ff11723e */ /* 0x000fe200048070ff */
[----:B------:R1:W-:Y:S01]  /*61c0*/  @!P4 STG.E.U8 desc[UR16][R10.64+0x39], R25 ;  /* 0x000039190a00c986 */ /* 0x0003e2000c101110 */
[C---:B------:R-:W-:Y:S02]  /*61d0*/  ISETP.LT.OR P4, PT, R29.reuse, 0x42, !P0 ;  /* 0x000000421d00780c */ /* 0x040fe40004781670 */
[----:B0-----:R-:W-:Y:S01]  /*61e0*/  F2FP.SATFINITE.E4M3.F32.PACK_AB_MERGE_C R7, RZ, R76, RZ ;  /* 0x0000004cff07723e */ /* 0x001fe200048070ff */
[----:B------:R-:W-:Y:S01]  /*61f0*/  @!P5 STG.E.U8 desc[UR16][R12.64+0x40], R77 ;  /* 0x0000404d0c00d986 */ /* 0x000fe2000c101110 */
[C---:B------:R-:W-:Y:S02]  /*6200*/  ISETP.LT.OR P5, PT, R29.reuse, 0x49, !P1 ;  /* 0x000000491d00780c */ /* 0x040fe40004fa1670 */
[----:B------:R-:W-:Y:S01]  /*6210*/  F2FP.SATFINITE.E4M3.F32.PACK_AB_MERGE_C R15, RZ, R15, RZ ;  /* 0x0000000fff0f723e */ /* 0x000fe200048070ff */
[----:B------:R0:W-:Y:S01]  /*6220*/  @!P6 STG.E.U8 desc[UR16][R12.64+0x41], R7 ;  /* 0x000041070c00e986 */ /* 0x0001e2000c101110 */
[----:B------:R-:W-:-:S02]  /*6230*/  ISETP.LT.OR P6, PT, R29, 0x4a, !P1 ;  /* 0x0000004a1d00780c */ /* 0x000fc40004fc1670 */
[----:B-1----:R-:W-:Y:S01]  /*6240*/  F2FP.SATFINITE.E4M3.F32.PACK_AB_MERGE_C R25, RZ, R74, RZ ;  /* 0x0000004aff19723e */ /* 0x002fe200048070ff */
[----:B------:R-:W-:Y:S01]  /*6250*/  @!P3 STG.E.U8 desc[UR16][R10.64+0x40], R75 ;  /* 0x0000404b0a00b986 */ /* 0x000fe2000c101110 */
[----:B------:R-:W-:-:S03]  /*6260*/  ISETP.LT.OR P3, PT, R29, 0x49, !P0 ;  /* 0x000000491d00780c */ /* 0x000fc60004761670 */
[----:B------:R1:W-:Y:S01]  /*6270*/  @!P4 STG.E.U8 desc[UR16][R10.64+0x41], R25 ;  /* 0x000041190a00c986 */ /* 0x0003e2000c101110 */
[C---:B------:R-:W-:Y:S02]  /*6280*/  ISETP.LT.OR P4, PT, R29.reuse, 0x4a, !P0 ;  /* 0x0000004a1d00780c */ /* 0x040fe40004781670 */
[----:B0-----:R-:W-:Y:S01]  /*6290*/  F2FP.SATFINITE.E4M3.F32.PACK_AB_MERGE_C R7, RZ, R72, RZ ;  /* 0x00000048ff07723e */ /* 0x001fe200048070ff */
[----:B------:R-:W-:Y:S01]  /*62a0*/  @!P5 STG.E.U8 desc[UR16][R12.64+0x48], R73 ;  /* 0x000048490c00d986 */ /* 0x000fe2000c101110 */
[----:B------:R-:W-:-:S03]  /*62b0*/  ISETP.LT.OR P5, PT, R29, 0x51, !P1 ;  /* 0x000000511d00780c */ /* 0x000fc60004fa1670 */
[----:B------:R0:W-:Y:S01]  /*62c0*/  @!P6 STG.E.U8 desc[UR16][R12.64+0x49], R7 ;  /* 0x000049070c00e986 */ /* 0x0001e2000c101110 */
[C---:B------:R-:W-:Y:S02]  /*62d0*/  ISETP.LT.OR P6, PT, R29.reuse, 0x52, !P1 ;  /* 0x000000521d00780c */ /* 0x040fe40004fc1670 */
[----:B-1----:R-:W-:Y:S01]  /*62e0*/  F2FP.SATFINITE.E4M3.F32.PACK_AB_MERGE_C R25, RZ, R22, RZ ;  /* 0x00000016ff19723e */ /* 0x002fe200048070ff */
[----:B------:R1:W-:Y:S01]  /*62f0*/  @!P3 STG.E.U8 desc[UR16][R10.64+0x48], R23 ;  /* 0x000048170a00b986 */ /* 0x0003e2000c101110 */
[----:B------:R-:W-:-:S03]  /*6300*/  ISETP.LT.OR P3, PT, R29, 0x51, !P0 ;  /* 0x000000511d00780c */ /* 0x000fc60004761670 */
[----:B------:R-:W-:Y:S01]  /*6310*/  @!P4 STG.E.U8 desc[UR16][R10.64+0x49], R25 ;  /* 0x000049190a00c986 */ /* 0x000fe2000c101110 */
[C---:B------:R-:W-:Y:S02]  /*6320*/  ISETP.LT.OR P4, PT, R29.reuse, 0x59, !P1 ;  /* 0x000000591d00780c */ /* 0x040fe40004f81670 */
[----:B0-----:R-:W-:Y:S01]  /*6330*/  F2FP.SATFINITE.E4M3.F32.PACK_AB_MERGE_C R7, RZ, R20, RZ ;  /* 0x00000014ff07723e */ /* 0x001fe200048070ff */
[----:B------:R0:W-:Y:S01]  /*6340*/  @!P5 STG.E.U8 desc[UR16][R12.64+0x50], R21 ;  /* 0x000050150c00d986 */ /* 0x0001e2000c101110 */
[C---:B------:R-:W-:Y:S02]  /*6350*/  ISETP.LT.OR P5, PT, R29.reuse, 0x52, !P0 ;  /* 0x000000521d00780c */ /* 0x040fe400047a1670 */
[C---:B------:R-:W-:Y:S01]  /*6360*/  ISETP.LT.OR P1, PT, R29.reuse, 0x5a, !P1 ;  /* 0x0000005a1d00780c */ /* 0x040fe20004f21670 */
[----:B------:R2:W-:Y:S01]  /*6370*/  @!P6 STG.E.U8 desc[UR16][R12.64+0x51], R7 ;  /* 0x000051070c00e986 */ /* 0x0005e2000c101110 */
[C---:B------:R-:W-:Y:S02]  /*6380*/  ISETP.LT.OR P6, PT, R29.reuse, 0x59, !P0 ;  /* 0x000000591d00780c */ /* 0x040fe400047c1670 */
[----:B------:R-:W-:Y:S01]  /*6390*/  ISETP.LT.OR P0, PT, R29, 0x5a, !P0 ;  /* 0x0000005a1d00780c */ /* 0x000fe20004701670 */
[----:B------:R3:W-:Y:S01]  /*63a0*/  @!P3 STG.E.U8 desc[UR16][R10.64+0x50], R19 ;  /* 0x000050130a00b986 */ /* 0x0007e2000c101110 */
[----:B-1----:R-:W-:-:S02]  /*63b0*/  F2FP.SATFINITE.E4M3.F32.PACK_AB_MERGE_C R23, RZ, R14, RZ ;  /* 0x0000000eff17723e */ /* 0x002fc400048070ff */
[----:B0-----:R-:W-:Y:S02]  /*63c0*/  F2FP.SATFINITE.E4M3.F32.PACK_AB_MERGE_C R21, RZ, R16, RZ ;  /* 0x00000010ff15723e */ /* 0x001fe400048070ff */
[----:B--2---:R-:W-:-:S05]  /*63d0*/  F2FP.SATFINITE.E4M3.F32.PACK_AB_MERGE_C R7, RZ, R18, RZ ;  /* 0x00000012ff07723e */ /* 0x004fca00048070ff */
[----:B------:R3:W-:Y:S04]  /*63e0*/  @!P5 STG.E.U8 desc[UR16][R10.64+0x51], R7 ;  /* 0x000051070a00d986 */ /* 0x0007e8000c101110 */
[----:B------:R3:W-:Y:S04]  /*63f0*/  @!P4 STG.E.U8 desc[UR16][R12.64+0x58], R17 ;  /* 0x000058110c00c986 */ /* 0x0007e8000c101110 */
[----:B------:R3:W-:Y:S04]  /*6400*/  @!P1 STG.E.U8 desc[UR16][R12.64+0x59], R21 ;  /* 0x000059150c009986 */ /* 0x0007e8000c101110 */
[----:B------:R3:W-:Y:S04]  /*6410*/  @!P6 STG.E.U8 desc[UR16][R10.64+0x58], R15 ;  /* 0x0000580f0a00e986 */ /* 0x0007e8000c101110 */
[----:B------:R3:W-:Y:S02]  /*6420*/  @!P0 STG.E.U8 desc[UR16][R10.64+0x59], R23 ;  /* 0x000059170a008986 */ /* 0x0007e4000c101110 */
.L_x_134:
[----:B------:R-:W-:Y:S05]  /*6430*/  BSYNC B0 ;  /* 0x0000000000007941 */ /* 0x000fea0003800000 */
.L_x_36:
[----:B------:R-:W-:Y:S01]  /*6440*/  ULDC UR6, c[0x0][0xc] ;  /* 0x0000030000067ab9 */ /* 0x000fe20000000800 */
[----:B------:R-:W-:Y:S01]  /*6450*/  ULDC UR7, c[0x0][0x10] ;  /* 0x0000040000077ab9 */ /* 0x000fe20000000800 */
[----:B0--3-5:R-:W0:Y:S01]  /*6460*/  LDC R7, c[0x0][0x14] ;  /* 0x00000500ff077b82 */ /* 0x029e220000000800 */
[----:B------:R-:W-:Y:S01]  /*6470*/  UIMAD.WIDE.U32 UR6, UR6, UR7, URZ ;  /* 0x00000007060672a5 */ /* 0x000fe2000f8e003f */
[----:B------:R-:W-:Y:S01]  /*6480*/  PRMT R10, RZ, 0x7610, R10 ;  /* 0x00007610ff0a7816 */ /* 0x000fe2000000000a */
[----:B------:R-:W-:-:S04]  /*6490*/  IMAD.MOV.U32 R12, RZ, RZ, -0x1 ;  /* 0xffffffffff0c7424 */ /* 0x000fc800078e00ff */
[----:B0-----:R-:W-:-:S04]  /*64a0*/  IMAD.WIDE.U32 R2, R7, UR6, R2 ;  /* 0x0000000607027c25 */ /* 0x001fc8000f8e0002 */
[----:B------:R-:W-:Y:S01]  /*64b0*/  IMAD R7, R7, UR7, RZ ;  /* 0x0000000707077c24 */ /* 0x000fe2000f8e02ff */
[----:B------:R-:W-:Y:S02]  /*64c0*/  ULDC.64 UR6, c[0x0][0x650] ;  /* 0x0001940000067ab9 */ /* 0x000fe40000000a00 */
[----:B------:R-:W-:Y:S01]  /*64d0*/  ISETP.GE.U32.AND P0, PT, R2, UR6, PT ;  /* 0x0000000602007c0c */ /* 0x000fe2000bf06070 */
[----:B------:R-:W-:Y:S02]  /*64e0*/  IMAD.IADD R3, R3, 0x1, R7 ;  /* 0x0000000103037824 */ /* 0x000fe400078e0207 */
[----:B------:R-:W-:-:S03]  /*64f0*/  IMAD.MOV.U32 R7, RZ, RZ, -0x1 ;  /* 0xffffffffff077424 */ /* 0x000fc600078e00ff */
[----:B------:R-:W-:-:S13]  /*6500*/  ISETP.GE.U32.AND.EX P0, PT, R3, UR7, PT, P0 ;  /* 0x0000000703007c0c */ /* 0x000fda000bf06100 */
[----:B------:R-:W-:Y:S05]  /*6510*/  @P0 BRA `(.L_x_135) ;  /* 0x0000000400600947 */ /* 0x000fea0003800000 */
[----:B------:R-:W0:Y:S01]  /*6520*/  S2R R22, SR_CTAID.X ;  /* 0x0000000000167919 */ /* 0x000e220000002500 */
[----:B------:R-:W3:Y:S01]  /*6530*/  LDC.64 R16, c[0x0][0x628] ;  /* 0x00018a00ff107b82 */ /* 0x000ee20000000a00 */
[----:B------:R-:W-:Y:S01]  /*6540*/  ULDC UR6, c[0x0][0x150] ;  /* 0x0000540000067ab9 */ /* 0x000fe20000000800 */
[----:B------:R-:W-:Y:S01]  /*6550*/  IMAD.MOV.U32 R14, RZ, RZ, R2 ;  /* 0x000000ffff0e7224 */ /* 0x000fe200078e0002 */
[----:B--2---:R-:W2:Y:S01]  /*6560*/  S2R R24, SR_CTAID.Y ;  /* 0x0000000000187919 */ /* 0x004ea20000002600 */
[----:B------:R-:W-:-:S04]  /*6570*/  IMAD.MOV.U32 R15, RZ, RZ, R3 ;  /* 0x000000ffff0f7224 */ /* 0x000fc800078e0003 */
[----:B------:R-:W1:Y:S08]  /*6580*/  LDC R25, c[0x0][0x144] ;  /* 0x00005100ff197b82 */ /* 0x000e700000000800 */
[----:B------:R-:W1:Y:S08]  /*6590*/  LDC R18, c[0x0][0x630] ;  /* 0x00018c00ff127b82 */ /* 0x000e700000000800 */
[----:B------:R-:W1:Y:S01]  /*65a0*/  LDC.64 R20, c[0x0][0x620] ;  /* 0x00018800ff147b82 */ /* 0x000e620000000a00 */
[----:B---3--:R-:W-:-:S04]  /*65b0*/  ISETP.NE.U32.AND P0, PT, R16, RZ, PT ;  /* 0x000000ff1000720c */ /* 0x008fc80003f05070 */
[----:B------:R-:W-:Y:S02]  /*65c0*/  ISETP.NE.AND.EX P0, PT, R17, RZ, PT, P0 ;  /* 0x000000ff1100720c */ /* 0x000fe40003f05300 */
[----:B0-----:R-:W-:-:S05]  /*65d0*/  I2FP.F32.U32 R7, R22 ;  /* 0x0000001600077245 */ /* 0x001fca0000201000 */
[----:B------:R-:W-:-:S04]  /*65e0*/  FMUL R7, R7, UR6 ;  /* 0x0000000607077c20 */ /* 0x000fc80008400000 */
[----:B------:R0:W3:Y:S02]  /*65f0*/  F2I.U32.TRUNC.NTZ R23, R7 ;  /* 0x0000000700177305 */ /* 0x0000e4000020f000 */
[----:B--2---:R-:W-:Y:S05]  /*6600*/  @!P0 BRA `(.L_x_136) ;  /* 0x0000000000288947 */ /* 0x004fea0003800000 */
[----:B0-----:R-:W0:Y:S02]  /*6610*/  LDC R7, c[0x0][0x634] ;  /* 0x00018d00ff077b82 */ /* 0x001e240000000800 */
        /* <DEDUP_REMOVED lines=9> */
.L_x_136:
[-CC-:B-1----:R-:W-:Y:S01]  /*66b0*/  SHF.R.U64 R19, R14, R18.reuse, R15.reuse ;  /* 0x000000120e137219 */ /* 0x182fe2000000120f */
[----:B------:R-:W1:Y:S01]  /*66c0*/  LDC.64 R30, c[0x0][0x640] ;  /* 0x00019000ff1e7b82 */ /* 0x000e620000000a00 */
[----:B0-----:R-:W-:Y:S01]  /*66d0*/  SHF.R.U32.HI R7, RZ, R18, R15 ;  /* 0x00000012ff077219 */ /* 0x001fe2000001160f */
[----:B---3--:R-:W-:Y:S01]  /*66e0*/  IMAD.MOV R23, RZ, RZ, -R23 ;  /* 0x000000ffff177224 */ /* 0x008fe200078e0a17 */
[----:B------:R-:W-:Y:S01]  /*66f0*/  IADD3 R13, P0, RZ, -R19, RZ ;  /* 0x80000013ff0d7210 */ /* 0x000fe20007f1e0ff */
[----:B------:R-:W-:Y:S02]  /*6700*/  ULDC UR6, c[0x0][0x154] ;  /* 0x0000550000067ab9 */ /* 0x000fe40000000800 */
[----:B------:R-:W-:Y:S02]  /*6710*/  IMAD R25, R25, R23, R22 ;  /* 0x0000001719197224 */ /* 0x000fe400078e0216 */
[----:B------:R-:W0:Y:S01]  /*6720*/  LDC R14, c[0x0][0x618] ;  /* 0x00018600ff0e7b82 */ /* 0x000e220000000800 */
[----:B------:R-:W-:-:S02]  /*6730*/  IMAD.X R7, RZ, RZ, ~R7, P0 ;  /* 0x000000ffff077224 */ /* 0x000fc400000e0e07 */
[----:B------:R-:W-:-:S04]  /*6740*/  IMAD.WIDE.U32 R10, R13, R20, R2 ;  /* 0x000000140d0a7225 */ /* 0x000fc800078e0002 */
[----:B------:R-:W-:Y:S01]  /*6750*/  IMAD R12, R7, R20, RZ ;  /* 0x00000014070c7224 */ /* 0x000fe200078e02ff */
[----:B----4-:R-:W2:Y:S03]  /*6760*/  LDC R26, c[0x0][0x608] ;  /* 0x00018200ff1a7b82 */ /* 0x010ea60000000800 */
[----:B------:R-:W-:Y:S02]  /*6770*/  IMAD R7, R13, R21, R12 ;  /* 0x000000150d077224 */ /* 0x000fe400078e020c */
[----:B------:R-:W-:Y:S02]  /*6780*/  IMAD.MOV.U32 R13, RZ, RZ, 0x1 ;  /* 0x00000001ff0d7424 */ /* 0x000fe400078e00ff */
[----:B------:R-:W-:Y:S01]  /*6790*/  IMAD.IADD R7, R11, 0x1, R7 ;  /* 0x000000010b077824 */ /* 0x000fe200078e0207 */
[----:B------:R-:W3:Y:S01]  /*67a0*/  LDC R28, c[0x0][0x658] ;  /* 0x00019600ff1c7b82 */ /* 0x000ee20000000800 */
[----:B------:R-:W-:-:S02]  /*67b0*/  I2FP.F32.U32 R11, R24 ;  /* 0x00000018000b7245 */ /* 0x000fc40000201000 */
[----:B-1----:R-:W-:-:S03]  /*67c0*/  ISETP.NE.U32.AND P0, PT, R30, RZ, PT ;  /* 0x000000ff1e00720c */ /* 0x002fc60003f05070 */
[----:B------:R-:W-:Y:S01]  /*67d0*/  FMUL R12, R11, UR6 ;  /* 0x000000060b0c7c20 */ /* 0x000fe20008400000 */
[----:B------:R-:W-:Y:S01]  /*67e0*/  ISETP.NE.AND.EX P0, PT, R31, RZ, PT, P0 ;  /* 0x000000ff1f00720c */ /* 0x000fe20003f05300 */
[----:B------:R-:W1:Y:S01]  /*67f0*/  LDC R23, c[0x0][0x148] ;  /* 0x00005200ff177b82 */ /* 0x000e620000000800 */
[-CC-:B0-----:R-:W-:Y:S01]  /*6800*/  SHF.R.U64 R18, R10, R14.reuse, R7.reuse ;  /* 0x0000000e0a127219 */ /* 0x181fe20000001207 */
[----:B------:R0:W4:Y:S01]  /*6810*/  F2I.U32.TRUNC.NTZ R20, R12 ;  /* 0x0000000c00147305 */ /* 0x000122000020f000 */
[----:B------:R-:W-:Y:S01]  /*6820*/  SHF.R.U32.HI R7, RZ, R14, R7 ;  /* 0x0000000eff077219 */ /* 0x000fe20000011607 */
[----:B------:R-:W-:-:S04]  /*6830*/  IMAD.MOV.U32 R11, RZ, RZ, -0x1 ;  /* 0xffffffffff0b7424 */ /* 0x000fc800078e00ff */
[----:B------:R-:W0:Y:S01]  /*6840*/  LDC R22, c[0x0][0x600] ;  /* 0x00018000ff167b82 */ /* 0x000e220000000800 */
[-CC-:B--2---:R-:W-:Y:S02]  /*6850*/  SHF.R.U64 R16, R18, R26.reuse, R7.reuse ;  /* 0x0000001a12107219 */ /* 0x184fe40000001207 */
[----:B------:R-:W-:-:S05]  /*6860*/  SHF.R.U32.HI R7, RZ, R26, R7 ;  /* 0x0000001aff077219 */ /* 0x000fca0000011607 */
[----:B------:R-:W2:Y:S01]  /*6870*/  LDC R29, c[0x0][0x648] ;  /* 0x00019200ff1d7b82 */ /* 0x000ea20000000800 */
[-C--:B---3--:R-:W-:Y:S02]  /*6880*/  SHF.L.U32 R10, R11, R28.reuse, RZ ;  /* 0x0000001c0b0a7219 */ /* 0x088fe400000006ff */
[--C-:B------:R-:W-:Y:S02]  /*6890*/  SHF.R.U64 R21, R16, R28, R7.reuse ;  /* 0x0000001c10157219 */ /* 0x100fe40000001207 */
[----:B------:R-:W-:Y:S02]  /*68a0*/  LOP3.LUT R27, RZ, R10, RZ, 0x33, !PT ;  /* 0x0000000aff1b7212 */ /* 0x000fe400078e33ff */
[-C--:B------:R-:W-:Y:S01]  /*68b0*/  SHF.R.U32.HI R11, RZ, R28.reuse, R7 ;  /* 0x0000001cff0b7219 */ /* 0x080fe20000011607 */
[----:B------:R-:W3:Y:S01]  /*68c0*/  LDC R32, c[0x0][0x638] ;  /* 0x00018e00ff207b82 */ /* 0x000ee20000000800 */
[----:B------:R-:W-:Y:S01]  /*68d0*/  SHF.L.U32 R26, R13, R28, RZ ;  /* 0x0000001c0d1a7219 */ /* 0x000fe200000006ff */
[----:B------:R-:W-:-:S06]  /*68e0*/  IMAD.MOV.U32 R10, RZ, RZ, R21 ;  /* 0x000000ffff0a7224 */ /* 0x000fcc00078e0015 */
[----:B------:R-:W0:Y:S01]  /*68f0*/  LDC R33, c[0x0][0x610] ;  /* 0x00018400ff217b82 */ /* 0x000e220000000800 */
[----:B----4-:R-:W-:Y:S05]  /*6900*/  @!P0 BRA `(.L_x_137) ;  /* 0x0000000000288947 */ /* 0x010fea0003800000 */
[----:B------:R-:W4:Y:S02]  /*6910*/  LDC R10, c[0x0][0x64c] ;  /* 0x00019300ff0a7b82 */ /* 0x000f240000000800 */
[----:B----4-:R-:W-:-:S05]  /*6920*/  IADD3 R7, P0, R21, R10, RZ ;  /* 0x0000000a15077210 */ /* 0x010fca0007f1e0ff */
[----:B------:R-:W-:-:S04]  /*6930*/  IMAD.X R17, RZ, RZ, R11, P0 ;  /* 0x000000ffff117224 */ /* 0x000fc800000e060b */
[----:B------:R-:W-:-:S04]  /*6940*/  IMAD.WIDE.U32 R10, R17, R30, RZ ;  /* 0x0000001e110a7225 */ /* 0x000fc800078e00ff */
[----:B0-----:R-:W-:-:S04]  /*6950*/  IMAD.WIDE.U32 R12, P0, R7, R31, R10 ;  /* 0x0000001f070c7225 */ /* 0x001fc8000780000a */
[----:B------:R-:W-:-:S04]  /*6960*/  IMAD.WIDE.U32 R10, R7, R30, RZ ;  /* 0x0000001e070a7225 */ /* 0x000fc800078e00ff */
[----:B------:R-:W-:Y:S01]  /*6970*/  IMAD.X R15, RZ, RZ, RZ, P0 ;  /* 0x000000ffff0f7224 */ /* 0x000fe200000e06ff */
[----:B------:R-:W-:Y:S01]  /*6980*/  IADD3 RZ, P0, R11, R12, RZ ;  /* 0x0000000c0bff7210 */ /* 0x000fe20007f1e0ff */
[----:B------:R-:W-:-:S04]  /*6990*/  IMAD.MOV.U32 R14, RZ, RZ, R13 ;  /* 0x000000ffff0e7224 */ /* 0x000fc800078e000d */
[----:B------:R-:W-:-:S08]  /*69a0*/  IMAD.WIDE.U32.X R10, R17, R31, R14, P0 ;  /* 0x0000001f110a7225 */ /* 0x000fd000000e040e */
.L_x_137:
[----:B--2---:R-:W-:Y:S01]  /*69b0*/  SHF.R.U64 R7, R10, R29, R11 ;  /* 0x0000001d0a077219 */ /* 0x004fe2000000120b */
[----:B0-----:R-:W-:Y:S01]  /*69c0*/  VIADD R11, R22, 0xffffffff ;  /* 0xffffffff160b7836 */ /* 0x001fe20000000000 */
[----:B------:R-:W-:Y:S01]  /*69d0*/  LOP3.LUT R28, R16, R27, RZ, 0xc0, !PT ;  /* 0x0000001b101c7212 */ /* 0x000fe200078ec0ff */
[----:B------:R-:W-:Y:S02]  /*69e0*/  IMAD.MOV R20, RZ, RZ, -R20 ;  /* 0x000000ffff147224 */ /* 0x000fe400078e0a14 */
[----:B------:R-:W-:Y:S01]  /*69f0*/  IMAD.MOV R10, RZ, RZ, -R7 ;  /* 0x000000ffff0a7224 */ /* 0x000fe200078e0a07 */
[----:B------:R-:W-:Y:S01]  /*6a00*/  LOP3.LUT R18, R18, R11, RZ, 0xc0, !PT ;  /* 0x0000000b12127212 */ /* 0x000fe200078ec0ff */
[----:B------:R-:W-:Y:S02]  /*6a10*/  IMAD R28, R26, R7, R28 ;  /* 0x000000071a1c7224 */ /* 0x000fe400078e021c */
[----:B-1----:R-:W-:Y:S02]  /*6a20*/  @P2 IMAD R25, R23, R20, R24 ;  /* 0x0000001417192224 */ /* 0x002fe400078e0218 */
[----:B---3--:R-:W-:-:S02]  /*6a30*/  IMAD R7, R10, R32, R21 ;  /* 0x000000200a077224 */ /* 0x008fc400078e0215 */
[----:B------:R-:W-:Y:S02]  /*6a40*/  IMAD R28, R28, R33, R25 ;  /* 0x000000211c1c7224 */ /* 0x000fe400078e0219 */
[----:B------:R-:W-:Y:S02]  /*6a50*/  IMAD R7, R7, R22, R18 ;  /* 0x0000001607077224 */ /* 0x000fe400078e0212 */
[----:B------:R-:W-:-:S03]  /*6a60*/  IMAD.MOV.U32 R10, RZ, RZ, 0x1 ;  /* 0x00000001ff0a7424 */ /* 0x000fc600078e00ff */
[----:B------:R-:W-:Y:S02]  /*6a70*/  SEL R12, R7, R28, !P2 ;  /* 0x0000001c070c7207 */ /* 0x000fe40005000000 */
[----:B------:R-:W-:Y:S01]  /*6a80*/  SEL R28, R28, R7, !P2 ;  /* 0x000000071c1c7207 */ /* 0x000fe20005000000 */
[----:B------:R-:W-:-:S07]  /*6a90*/  IMAD.MOV.U32 R7, RZ, RZ, R19 ;  /* 0x000000ffff077224 */ /* 0x000fce00078e0013 */
.L_x_135:
[----:B------:R-:W-:Y:S01]  /*6aa0*/  UIADD3 UR5, UR9, UR5, URZ ;  /* 0x0000000509057290 */ /* 0x000fe2000fffe03f */
[----:B------:R-:W-:Y:S01]  /*6ab0*/  LOP3.LUT P0, RZ, R10, 0xff, RZ, 0xc0, !PT ;  /* 0x000000ff0aff7812 */ /* 0x000fe2000780c0ff */
[----:B------:R-:W-:Y:S02]  /*6ac0*/  IMAD.MOV.U32 R13, RZ, RZ, R28 ;  /* 0x000000ffff0d7224 */ /* 0x000fe400078e001c */
[----:B------:R-:W-:Y:S02]  /*6ad0*/  USHF.R.U32.HI UR6, URZ, 0x5, UR5 ;  /* 0x000000053f067899 */ /* 0x000fe40008011605 */
[----:B------:R-:W-:Y:S02]  /*6ae0*/  UISETP.GT.U32.AND UP1, UPT, UR5, 0x1f, UPT ;  /* 0x0000001f0500788c */ /* 0x000fe4000bf24070 */
[----:B------:R-:W-:Y:S02]  /*6af0*/  ULOP3.LUT UR6, UR6, 0x1, URZ, 0xc0, !UPT ;  /* 0x0000000106067892 */ /* 0x000fe4000f8ec03f */
[----:B------:R-:W-:-:S02]  /*6b00*/  UISETP.LT.U32.AND UP1, UPT, UR9, 0x20, UP1 ;  /* 0x000000200900788c */ /* 0x000fc40008f21070 */
[----:B------:R-:W-:Y:S02]  /*6b10*/  UISETP.NE.U32.AND UP0, UPT, UR6, 0x1, UPT ;  /* 0x000000010600788c */ /* 0x000fe4000bf05070 */
[----:B------:R-:W-:Y:S02]  /*6b20*/  USEL UR7, URZ, 0x1, !UP1 ;  /* 0x000000013f077887 */ /* 0x000fe4000c800000 */
[----:B------:R-:W-:Y:S02]  /*6b30*/  UISETP.GT.U32.AND UP0, UPT, UR9, 0x1f, !UP0 ;  /* 0x0000001f0900788c */ /* 0x000fe4000c704070 */
[----:B------:R-:W-:Y:S02]  /*6b40*/  ULOP3.LUT UR5, UR5, 0x1f, URZ, 0xc0, !UPT ;  /* 0x0000001f05057892 */ /* 0x000fe4000f8ec03f */
[----:B------:R-:W-:-:S04]  /*6b50*/  USEL UR6, URZ, 0x1, !UP0 ;  /* 0x000000013f067887 */ /* 0x000fc8000c000000 */
[----:B------:R-:W-:Y:S01]  /*6b60*/  ULOP3.LUT UR4, UR6, UR4, UR7, 0x96, !UPT ;  /* 0x0000000406047292 */ /* 0x000fe2000f8e9607 */
[----:B------:R-:W-:Y:S11]  /*6b70*/  @P0 BRA `(.L_x_138) ;  /* 0xffffffa800800947 */ /* 0x000ff6000383ffff */
[----:B------:R-:W-:Y:S05]  /*6b80*/  EXIT ;  /* 0x000000000000794d */ /* 0x000fea0003800000 */
.L_x_8:
[----:B0-----:R-:W-:Y:S01]  /*6b90*/  ULDC.64 UR4, c[0x0][0x650] ;  /* 0x0001940000047ab9 */ /* 0x001fe20000000a00 */
        /* <DEDUP_REMOVED lines=25> */
.L_x_140:
[----:B------:R-:W0:Y:S01]  /*6d30*/  LDC.64 R28, c[0x0][0x640] ;  /* 0x00019000ff1c7b82 */ /* 0x000e220000000a00 */
[-CC-:B------:R-:W-:Y:S01]  /*6d40*/  SHF.R.U64 R21, R16, R6.reuse, R17.reuse ;  /* 0x0000000610157219 */ /* 0x180fe20000001211 */
[----:B------:R-:W-:Y:S01]  /*6d50*/  IMAD.MOV.U32 R31, RZ, RZ, 0x1 ;  /* 0x00000001ff1f7424 */ /* 0x000fe200078e00ff */
[----:B------:R-:W-:Y:S02]  /*6d60*/  SHF.R.U32.HI R5, RZ, R6, R17 ;  /* 0x00000006ff057219 */ /* 0x000fe40000011611 */
[----:B------:R-:W-:-:S03]  /*6d70*/  IADD3 R15, P0, RZ, -R21, RZ ;  /* 0x80000015ff0f7210 */ /* 0x000fc60007f1e0ff */
[----:B------:R-:W1:Y:S02]  /*6d80*/  LDC R14, c[0x0][0x618] ;  /* 0x00018600ff0e7b82 */ /* 0x000e640000000800 */
[----:B------:R-:W-:Y:S02]  /*6d90*/  IMAD.X R5, RZ, RZ, ~R5, P0 ;  /* 0x000000ffff057224 */ /* 0x000fe400000e0e05 */
[----:B------:R-:W-:-:S04]  /*6da0*/  IMAD.WIDE.U32 R12, R15, R22, R2 ;  /* 0x000000160f0c7225 */ /* 0x000fc800078e0002 */
[----:B------:R-:W2:Y:S01]  /*6db0*/  LDC R16, c[0x0][0x608] ;  /* 0x00018200ff107b82 */ /* 0x000ea20000000800 */
[----:B------:R-:W-:-:S04]  /*6dc0*/  IMAD R6, R5, R22, RZ ;  /* 0x0000001605067224 */ /* 0x000fc800078e02ff */
[----:B------:R-:W-:-:S03]  /*6dd0*/  IMAD R5, R15, R23, R6 ;  /* 0x000000170f057224 */ /* 0x000fc600078e0206 */
[----:B------:R-:W3:Y:S01]  /*6de0*/  LDC R26, c[0x0][0x658] ;  /* 0x00019600ff1a7b82 */ /* 0x000ee20000000800 */
[----:B------:R-:W-:Y:S01]  /*6df0*/  IMAD.IADD R5, R13, 0x1, R5 ;  /* 0x000000010d057824 */ /* 0x000fe200078e0205 */
[----:B0-----:R-:W-:Y:S01]  /*6e00*/  ISETP.NE.U32.AND P0, PT, R28, RZ, PT ;  /* 0x000000ff1c00720c */ /* 0x001fe20003f05070 */
[----:B------:R-:W-:-:S03]  /*6e10*/  IMAD.MOV.U32 R13, RZ, RZ, -0x1 ;  /* 0xffffffffff0d7424 */ /* 0x000fc600078e00ff */
        /* <DEDUP_REMOVED lines=25> */
.L_x_141:
[----:B-1----:R-:W-:Y:S01]  /*6fb0*/  SHF.R.U64 R6, R12, R25, R13 ;  /* 0x000000190c067219 */ /* 0x002fe2000000120d */
[----:B0-----:R-:W-:Y:S01]  /*6fc0*/  VIADD R13, R24, 0xffffffff ;  /* 0xffffffff180d7836 */ /* 0x001fe20000000000 */
[----:B------:R-:W-:Y:S01]  /*6fd0*/  SHF.L.U32 R9, R31, R26, RZ ;  /* 0x0000001a1f097219 */ /* 0x000fe200000006ff */
[----:B------:R-:W-:Y:S01]  /*6fe0*/  @P2 IMAD R10, R11, R20, R8 ;  /* 0x000000140b0a2224 */ /* 0x000fe200078e0208 */
[----:B------:R-:W-:Y:S01]  /*6ff0*/  LOP3.LUT R5, R22, R33, RZ, 0xc0, !PT ;  /* 0x0000002116057212 */ /* 0x000fe200078ec0ff */
[----:B------:R-:W-:Y:S01]  /*7000*/  IMAD.MOV R12, RZ, RZ, -R6 ;  /* 0x000000ffff0c7224 */ /* 0x000fe200078e0a06 */
[----:B------:R-:W-:Y:S01]  /*7010*/  LOP3.LUT R18, R18, R13, RZ, 0xc0, !PT ;  /* 0x0000000d12127212 */ /* 0x000fe200078ec0ff */
[----:B------:R-:W-:Y:S02]  /*7020*/  IMAD.MOV.U32 R8, RZ, RZ, 0x1 ;  /* 0x00000001ff087424 */ /* 0x000fe400078e00ff */
[----:B------:R-:W-:Y:S02]  /*7030*/  IMAD R9, R9, R6, R5 ;  /* 0x0000000609097224 */ /* 0x000fe400078e0205 */
[----:B--2---:R-:W-:-:S02]  /*7040*/  IMAD R5, R12, R27, R23 ;  /* 0x0000001b0c057224 */ /* 0x004fc400078e0217 */
[----:B---3--:R-:W-:Y:S02]  /*7050*/  IMAD R6, R9, R30, R10 ;  /* 0x0000001e09067224 */ /* 0x008fe400078e020a */
[----:B------:R-:W-:Y:S01]  /*7060*/  IMAD R9, R5, R24, R18 ;  /* 0x0000001805097224 */ /* 0x000fe200078e0212 */
[----:B------:R-:W-:Y:S01]  /*7070*/  PRMT R5, R8, 0x7610, R5 ;  /* 0x0000761008057816 */ /* 0x000fe20000000005 */
[----:B------:R-:W-:-:S03]  /*7080*/  IMAD.MOV.U32 R15, RZ, RZ, R21 ;  /* 0x000000ffff0f7224 */ /* 0x000fc600078e0015 */
[----:B------:R-:W-:Y:S02]  /*7090*/  SEL R19, R9, R6, !P2 ;  /* 0x0000000609137207 */ /* 0x000fe40005000000 */
[----:B------:R-:W-:-:S07]  /*70a0*/  SEL R6, R6, R9, !P2 ;  /* 0x0000000906067207 */ /* 0x000fce0005000000 */
.L_x_139:
[----:B------:R-:W-:-:S08]  /*70b0*/  NOP ;  /* 0x0000000000007918 */ /* 0x000fd00000000000 */
[----:B------:R-:W0:-:S00]  /*70c0*/  USETMAXREG.DEALLOC.CTAPOOL 0x28 ;  /* 0x00000028000079c8 */ /* 0x000e0000080e0500 */
[----:B0-----:R-:W-:-:S13]  /*70d0*/  ISETP.NE.AND P0, PT, R7, RZ, PT ;  /* 0x000000ff0700720c */ /* 0x001fda0003f05270 */
[----:B------:R-:W-:Y:S05]  /*70e0*/  @P0 EXIT ;  /* 0x000000000000094d */ /* 0x000fea0003800000 */
[----:B------:R-:W-:Y:S01]  /*70f0*/  LOP3.LUT P0, RZ, R5, 0xff, RZ, 0xc0, !PT ;  /* 0x000000ff05ff7812 */ /* 0x000fe2000780c0ff */
[----:B------:R-:W-:Y:S02]  /*7100*/  IMAD.MOV.U32 R10, RZ, RZ, 0x1 ;  /* 0x00000001ff0a7424 */ /* 0x000fe400078e00ff */
[----:B------:R-:W-:-:S10]  /*7110*/  IMAD.MOV.U32 R5, RZ, RZ, RZ ;  /* 0x000000ffff057224 */ /* 0x000fd400078e00ff */
[----:B------:R-:W-:Y:S05]  /*7120*/  @!P0 BRA `(.L_x_142) ;  /* 0x0000000c00348947 */ /* 0x000fea0003800000 */
[----:B------:R-:W0:Y:S01]  /*7130*/  LDC R5, c[0x0][0x28c] ;  /* 0x0000a300ff057b82 */ /* 0x000e220000000800 */
[----:B------:R-:W1:Y:S01]  /*7140*/  S2R R14, SR_CgaCtaId ;  /* 0x00000000000e7919 */ /* 0x000e620000008800 */
[----:B------:R-:W-:Y:S01]  /*7150*/  ULDC UR5, c[0x0][0x600] ;  /* 0x0001800000057ab9 */ /* 0x000fe20000000800 */
[----:B------:R-:W-:Y:S01]  /*7160*/  ULDC UR4, c[0x0][0xc] ;  /* 0x0000030000047ab9 */ /* 0x000fe20000000800 */
[----:B------:R-:W-:Y:S01]  /*7170*/  UIADD3 UR16, UR5, -0x1, URZ ;  /* 0xffffffff05107890 */ /* 0x000fe2000fffe03f */
[----:B------:R-:W-:Y:S01]  /*7180*/  BSSY B0, `(.L_x_142) ;  /* 0x00000c7000007945 */ /* 0x000fe20003800000 */
[----:B------:R-:W-:Y:S01]  /*7190*/  ULDC UR6, c[0x0][0x658] ;  /* 0x0001960000067ab9 */ /* 0x000fe20000000800 */
[----:B------:R-:W-:Y:S01]  /*71a0*/  ULDC UR5, c[0x0][0x10] ;  /* 0x0000040000057ab9 */ /* 0x000fe20000000800 */
[----:B------:R-:W-:Y:S01]  /*71b0*/  UMOV UR7, 0xffffffff ;  /* 0xffffffff00077882 */ /* 0x000fe20000000000 */
[----:B------:R-:W-:Y:S01]  /*71c0*/  UMOV UR8, 0x1 ;  /* 0x0000000100087882 */ /* 0x000fe20000000000 */
[----:B------:R-:W-:Y:S01]  /*71d0*/  UIMAD.WIDE.U32 UR4, UR4, UR5, URZ ;  /* 0x00000005040472a5 */ /* 0x000fe2000f8e003f */
[----:B------:R-:W-:Y:S01]  /*71e0*/  IMAD.MOV.U32 R13, RZ, RZ, 0x1 ;  /* 0x00000001ff0d7424 */ /* 0x000fe200078e00ff */
[----:B------:R-:W-:Y:S01]  /*71f0*/  USHF.L.U32 UR7, UR7, UR6, URZ ;  /* 0x0000000607077299 */ /* 0x000fe2000800063f */
[----:B------:R-:W-:Y:S01]  /*7200*/  LOP3.LUT R17, R4, 0x2, RZ, 0xfc, !PT ;  /* 0x0000000204117812 */ /* 0x000fe200078efcff */
[----:B------:R-:W-:Y:S01]  /*7210*/  USHF.L.U32 UR18, UR8, UR6, URZ ;  /* 0x0000000608127299 */ /* 0x000fe2000800063f */
[----:B------:R-:W-:Y:S01]  /*7220*/  IMAD.MOV.U32 R10, RZ, RZ, 0x1 ;  /* 0x00000001ff0a7424 */ /* 0x000fe200078e00ff */
[----:B------:R-:W-:Y:S01]  /*7230*/  ULOP3.LUT UR17, URZ, UR7, URZ, 0x33, !UPT ;  /* 0x000000073f117292 */ /* 0x000fe2000f8e333f */
[----:B------:R-:W-:Y:S01]  /*7240*/  ULDC UR6, c[0x0][0x14] ;  /* 0x0000050000067ab9 */ /* 0x000fe20000000800 */
[----:B------:R-:W-:Y:S01]  /*7250*/  ULDC.64 UR22, c[0x0][0x198] ;  /* 0x0000660000167ab9 */ /* 0x000fe20000000a00 */
[----:B------:R-:W-:-:S02]  /*7260*/  UIMAD.WIDE.U32 UR20, UR4, UR6, URZ ;  /* 0x00000006041472a5 */ /* 0x000fc4000f8e003f */
[----:B------:R-:W-:Y:S01]  /*7270*/  UIMAD UR13, UR5, UR6, URZ ;  /* 0x00000006050d72a4 */ /* 0x000fe2000f8e023f */
[----:B0-----:R-:W-:-:S03]  /*7280*/  VIADD R5, R5, 0x1f ;  /* 0x0000001f05057836 */ /* 0x001fc60000000000 */
[----:B------:R-:W-:Y:S02]  /*7290*/  UIADD3 UR13, UR21, UR13, URZ ;  /* 0x0000000d150d7290 */ /* 0x000fe4000fffe03f */
[----:B------:R-:W-:-:S04]  /*72a0*/  SHF.R.S32.HI R8, RZ, 0x1f, R5 ;  /* 0x0000001fff087819 */ /* 0x000fc80000011405 */
[----:B------:R-:W-:Y:S01]  /*72b0*/  LEA.HI R8, R8, R5, RZ, 0x5 ;  /* 0x0000000508087211 */ /* 0x000fe200078f28ff */
[----:B------:R-:W-:Y:S01]  /*72c0*/  IMAD.MOV.U32 R5, RZ, RZ, RZ ;  /* 0x000000ffff057224 */ /* 0x000fe200078e00ff */
[----:B-1----:R-:W-:Y:S02]  /*72d0*/  LOP3.LUT R14, R14, 0x1, RZ, 0xc0, !PT ;  /* 0x000000010e0e7812 */ /* 0x002fe400078ec0ff */
[----:B------:R-:W-:-:S05]  /*72e0*/  SHF.R.S32.HI R16, RZ, 0x5, R8 ;  /* 0x00000005ff107819 */ /* 0x000fca0000011408 */
[----:B------:R-:W-:-:S07]  /*72f0*/  VIADD R12, R16, 0x1 ;  /* 0x00000001100c7836 */ /* 0x000fce0000000000 */
.L_x_153:
[----:B------:R-:W-:-:S03]  /*7300*/  UMOV UR4, 0xffffffff ;  /* 0xffffffff00047882 */ /* 0x000fc60000000000 */
[----:B------:R-:W-:Y:S05]  /*7310*/  BRA.DIV UR4, `(.L_x_143) ;  /* 0x0000001e04987947 */ /* 0x000fea000b800000 */
[----:B------:R-:W-:-:S13]  /*7320*/  ELECT P0, URZ, PT ;  /* 0x00000000003f782f */ /* 0x000fda0003800000 */
.L_x_192:
[----:B------:R-:W0:Y:S01]  /*7330*/  LDC R7, c[0x0][0x28c] ;  /* 0x0000a300ff077b82 */ /* 0x000e220000000800 */
[----:B------:R-:W-:Y:S01]  /*7340*/  BSSY B1, `(.L_x_144) ;  /* 0x0000039000017945 */ /* 0x000fe20003800000 */
[----:B0-----:R-:W-:-:S13]  /*7350*/  ISETP.LT.OR P0, PT, R7, 0x1, !P0 ;  /* 0x000000010700780c */ /* 0x001fda0004701670 */
[----:B------:R-:W-:Y:S05]  /*7360*/  @P0 BRA `(.L_x_145) ;  /* 0x0000000000d80947 */ /* 0x000fea0003800000 */
[----:B------:R-:W-:Y:S02]  /*7370*/  IMAD R19, R19, 0x2, R14 ;  /* 0x0000000213137824 */ /* 0x000fe400078e020e */
[----:B------:R-:W-:Y:S02]  /*7380*/  IMAD.SHL.U32 R18, R6, 0x80, RZ ;  /* 0x0000008006127824 */ /* 0x000fe400078e00ff */
[----:B------:R-:W-:Y:S02]  /*7390*/  IMAD.MOV.U32 R22, RZ, RZ, RZ ;  /* 0x000000ffff167224 */ /* 0x000fe400078e00ff */
[----:B------:R-:W-:Y:S02]  /*73a0*/  IMAD.MOV.U32 R6, RZ, RZ, R12 ;  /* 0x000000ffff067224 */ /* 0x000fe400078e000c */
[----:B------:R-:W-:Y:S02]  /*73b0*/  IMAD.MOV.U32 R7, RZ, RZ, R10 ;  /* 0x000000ffff077224 */ /* 0x000fe400078e000a */
[----:B------:R-:W-:-:S02]  /*73c0*/  IMAD.MOV.U32 R9, RZ, RZ, R5 ;  /* 0x000000ffff097224 */ /* 0x000fc400078e0005 */
[----:B------:R-:W-:-:S07]  /*73d0*/  IMAD R19, R19, 0x30, RZ ;  /* 0x0000003013137824 */ /* 0x000fce00078e02ff */
.L_x_148:
[----:B------:R-:W0:Y:S01]  /*73e0*/  S2R R11, SR_CgaCtaId ;  /* 0x00000000000b7919 */ /* 0x000e220000008800 */
[----:B------:R-:W-:Y:S02]  /*73f0*/  MOV R8, 0x400 ;  /* 0x0000040000087802 */ /* 0x000fe40000000f00 */
[----:B------:R-:W-:Y:S02]  /*7400*/  LOP3.LUT P1, RZ, R0, 0x7f, RZ, 0xc0, !PT ;  /* 0x0000007f00ff7812 */ /* 0x000fe4000782c0ff */
[----:B0-----:R-:W-:Y:S02]  /*7410*/  LEA R20, R11, R8, 0x18 ;  /* 0x000000080b147211 */ /* 0x001fe400078ec0ff */
[----:B------:R-:W-:-:S09]  /*7420*/  SHF.L.U32 R8, R7, 0x1f, RZ ;  /* 0x0000001f07087819 */ /* 0x000fd200000006ff */
[----:B------:R-:W0:Y:S01]  /*7430*/  @!P1 LDC R11, c[0x0][0x500] ;  /* 0x00014000ff0b9b82 */ /* 0x000e220000000800 */
[----:B------:R-:W-:-:S04]  /*7440*/  IMAD R21, R9, 0x8, R20 ;  /* 0x0000000809157824 */ /* 0x000fc800078e0214 */
[----:B------:R-:W1:Y:S02]  /*7450*/  SYNCS.PHASECHK.TRANS64.TRYWAIT P0, [R21+URZ+0x100], R8 ;  /* 0x00010008150075a7 */ /* 0x000e64000800017f */
[----:B-1----:R-:W-:Y:S05]  /*7460*/  @!P0 BRA `(.L_x_146) ;  /* 0x0000001c00648947 */ /* 0x002fea0003800000 */
.L_x_193:
[----:B-1----:R-:W-:Y:S01]  /*7470*/  PRMT R8, R17, 0x9910, RZ ;  /* 0x0000991011087816 */ /* 0x002fe200000000ff */
[----:B0-----:R0:W-:Y:S03]  /*7480*/  @!P1 SYNCS.ARRIVE.TRANS64 RZ, [R21+URZ], R11 ;  /* 0x0000000b15ff99a7 */ /* 0x0011e6000800003f */
[----:B------:R-:W-:-:S13]  /*7490*/  ISETP.NE.AND P0, PT, R8, 0x2, PT ;  /* 0x000000020800780c */ /* 0x000fda0003f05270 */
[----:B0-----:R-:W-:Y:S05]  /*74a0*/  @P0 BRA `(.L_x_147) ;  /* 0x0000000000040947 */ /* 0x001fea0003800000 */
[----:B------:R-:W-:Y:S01]  /*74b0*/  BPT.TRAP 0x1 ;  /* 0x000000040000795c */ /* 0x000fe20000300000 */
.L_x_147:
[----:B------:R-:W-:Y:S01]  /*74c0*/  IMAD R8, R9, 0x2, R14 ;  /* 0x0000000209087824 */ /* 0x000fe200078e020e */
[----:B------:R-:W-:Y:S01]  /*74d0*/  R2UR UR9, R21 ;  /* 0x00000000150972ca */ /* 0x000fe200000e0000 */
[--C-:B------:R-:W-:Y:S01]  /*74e0*/  IMAD R11, R9, 0x1000, R20.reuse ;  /* 0x00001000090b7824 */ /* 0x100fe200078e0214 */
[----:B------:R-:W-:Y:S01]  /*74f0*/  UIADD3 UR4, UP0, UR22, 0xf0, URZ ;  /* 0x000000f016047890 */ /* 0x000fe2000ff1e03f */
[----:B------:R-:W-:Y:S01]  /*7500*/  IMAD R8, R8, 0x600, R20 ;  /* 0x0000060008087824 */ /* 0x000fe200078e0214 */
[----:B------:R-:W-:Y:S01]  /*7510*/  R2UR UR11, R18 ;  /* 0x00000000120b72ca */ /* 0x000fe200000e0000 */
[----:B------:R-:W-:Y:S01]  /*7520*/  VIADD R6, R6, 0xffffffff ;  /* 0xffffffff06067836 */ /* 0x000fe20000000000 */
[----:B------:R-:W-:Y:S01]  /*7530*/  R2UR UR5, R11 ;  /* 0x000000000b0572ca */ /* 0x000fe200000e0000 */
[----:B------:R-:W-:Y:S01]  /*7540*/  UIADD3 UR24, UP1, UR22, 0x1f0, URZ ;  /* 0x000001f016187890 */ /* 0x000fe2000ff3e03f */
[----:B------:R-:W-:Y:S01]  /*7550*/  R2UR UR8, R8 ;  /* 0x00000000080872ca */ /* 0x000fe200000e0000 */
[----:B------:R-:W-:Y:S01]  /*7560*/  VIADD R9, R9, 0x1 ;  /* 0x0000000109097836 */ /* 0x000fe20000000000 */
[----:B------:R-:W-:Y:S01]  /*7570*/  R2UR UR10, R22 ;  /* 0x00000000160a72ca */ /* 0x000fe200000e0000 */
[----:B------:R-:W-:Y:S01]  /*7580*/  UIADD3.X UR25, URZ, UR23, URZ, UP1, !UPT ;  /* 0x000000173f197290 */ /* 0x000fe20008ffe43f */
[----:B------:R-:W-:Y:S01]  /*7590*/  R2UR UR12, R15 ;  /* 0x000000000f0c72ca */ /* 0x000fe200000e0000 */
[----:B------:R-:W-:Y:S01]  /*75a0*/  UMOV UR6, 0x0 ;  /* 0x0000000000067882 */ /* 0x000fe20000000000 */
[----:B------:R-:W-:Y:S01]  /*75b0*/  R2UR UR19, R19 ;  /* 0x00000000131372ca */ /* 0x000fe200000e0000 */
[----:B------:R-:W-:Y:S01]  /*75c0*/  UMOV UR7, 0x10000000 ;  /* 0x1000000000077882 */ /* 0x000fe20000000000 */
[----:B------:R-:W-:Y:S01]  /*75d0*/  ISETP.GT.AND P1, PT, R6, 0x1, PT ;  /* 0x000000010600780c */ /* 0x000fe20003f24270 */
[----:B------:R-:W-:Y:S01]  /*75e0*/  UMOV UR26, 0x30000 ;  /* 0x00030000001a7882 */ /* 0x000fe20000000000 */
[C---:B------:R-:W-:Y:S01]  /*75f0*/  ISETP.NE.AND P0, PT, R9.reuse, 0x20, PT ;  /* 0x000000200900780c */ /* 0x040fe20003f05270 */
[----:B------:R-:W-:Y:S01]  /*7600*/  UIADD3 UR14, UR5, 0x300, URZ ;  /* 0x00000300050e7890 */ /* 0x000fe2000fffe03f */
[----:B------:R-:W-:Y:S01]  /*7610*/  VIADD R22, R22, 0x20 ;  /* 0x0000002016167836 */ /* 0x000fe20000000000 */
[----:B------:R-:W-:Y:S01]  /*7620*/  UIADD3.X UR5, URZ, UR23, URZ, UP0, !UPT ;  /* 0x000000173f057290 */ /* 0x000fe200087fe43f */
[----:B------:R-:W-:Y:S01]  /*7630*/  SEL R8, RZ, 0x1, P0 ;  /* 0x00000001ff087807 */ /* 0x000fe20000000000 */
[----:B------:R-:W-:Y:S01]  /*7640*/  UIADD3 UR15, UR8, 0x20300, URZ ;  /* 0x00020300080f7890 */ /* 0x000fe2000fffe03f */
[----:B------:R-:W-:-:S02]  /*7650*/  SEL R9, R9, RZ, P0 ;  /* 0x000000ff09097207 */ /* 0x000fc40000000000 */
[----:B------:R-:W-:Y:S01]  /*7660*/  UMOV UR8, UR14 ;  /* 0x0000000e00087c82 */ /* 0x000fe20008000000 */
[----:B------:R-:W-:-:S03]  /*7670*/  LOP3.LUT R7, R7, R8, RZ, 0x3c, !PT ;  /* 0x0000000807077212 */ /* 0x000fc600078e3cff */
[----:B------:R0:W-:Y:S02]  /*7680*/  UTMALDG.3D [UR8], [UR4], desc[UR6] ;  /* 0x00000608040075b4 */ /* 0x0001e40008011000 */
[----:B0-----:R-:W-:Y:S01]  /*7690*/  UMOV UR8, UR15 ;  /* 0x0000000f00087c82 */ /* 0x001fe20008000000 */
[----:B------:R-:W-:Y:S02]  /*76a0*/  UMOV UR11, UR19 ;  /* 0x00000013000b7c82 */ /* 0x000fe40008000000 */
[----:B------:R0:W-:Y:S02]  /*76b0*/  UTMALDG.3D.MULTICAST [UR8], [UR24], UR26, desc[UR6] ;  /* 0x00000608180073b4 */ /* 0x0001e4000801181a */
[----:B0-----:R-:W-:Y:S05]  /*76c0*/  @P1 BRA `(.L_x_148) ;  /* 0xfffffffc00441947 */ /* 0x001fea000383ffff */
.L_x_145:
[----:B------:R-:W-:Y:S05]  /*76d0*/  BSYNC B1 ;  /* 0x0000000000017941 */ /* 0x000fea0003800000 */
.L_x_144:
[----:B------:R-:W-:Y:S01]  /*76e0*/  LOP3.LUT P1, RZ, R13, 0xff, RZ, 0xc0, !PT ;  /* 0x000000ff0dff7812 */ /* 0x000fe2000782c0ff */
[----:B------:R-:W-:Y:S01]  /*76f0*/  IMAD.IADD R5, R16, 0x1, R5 ;  /* 0x0000000110057824 */ /* 0x000fe200078e0205 */
[----:B------:R-:W-:Y:S01]  /*7700*/  IADD3 R2, P3, R2, UR20, RZ ;  /* 0x0000001402027c10 */ /* 0x000fe2000ff7e0ff */
[----:B------:R-:W-:Y:S01]  /*7710*/  ULDC.64 UR4, c[0x0][0x650] ;  /* 0x0001940000047ab9 */ /* 0x000fe20000000a00 */
[----:B------:R-:W-:Y:S01]  /*7720*/  BSSY B1, `(.L_x_149) ;  /* 0x000006a000017945 */ /* 0x000fe20003800000 */
[----:B------:R-:W-:Y:S01]  /*7730*/  IMAD.MOV.U32 R19, RZ, RZ, -0x1 ;  /* 0xffffffffff137424 */ /* 0x000fe200078e00ff */
[----:B------:R-:W-:Y:S01]  /*7740*/  ISETP.GT.U32.AND P0, PT, R5, 0x1f, PT ;  /* 0x0000001f0500780c */ /* 0x000fe20003f04070 */
[----:B------:R-:W-:Y:S01]  /*7750*/  IMAD.MOV.U32 R15, RZ, RZ, -0x1 ;  /* 0xffffffffff0f7424 */ /* 0x000fe200078e00ff */
[----:B------:R-:W-:Y:S02]  /*7760*/  SHF.R.U32.HI R6, RZ, 0x5, R5 ;  /* 0x00000005ff067819 */ /* 0x000fe40000011605 */
[----:B------:R-:W-:-:S02]  /*7770*/  ISETP.LT.U32.AND P0, PT, R16, 0x20, P0 ;  /* 0x000000201000780c */ /* 0x000fc40000701070 */
[----:B------:R-:W-:Y:S01]  /*7780*/  IADD3.X R3, R3, UR13, RZ, P3, !PT ;  /* 0x0000000d03037c10 */ /* 0x000fe20009ffe4ff */
[----:B------:R-:W0:Y:S01]  /*7790*/  @P1 S2R R8, SR_CgaCtaId ;  /* 0x0000000000081919 */ /* 0x000e220000008800 */
[----:B------:R-:W-:Y:S02]  /*77a0*/  @P1 MOV R7, 0x400 ;  /* 0x0000040000071802 */ /* 0x000fe40000000f00 */
[----:B------:R-:W-:Y:S02]  /*77b0*/  ISETP.GE.U32.AND P3, PT, R2, UR4, PT ;  /* 0x0000000402007c0c */ /* 0x000fe4000bf66070 */
[----:B------:R-:W-:Y:S02]  /*77c0*/  LOP3.LUT R6, R6, 0x1, RZ, 0xc0, !PT ;  /* 0x0000000106067812 */ /* 0x000fe400078ec0ff */
[----:B------:R-:W-:Y:S02]  /*77d0*/  LOP3.LUT R5, R5, 0x1f, RZ, 0xc0, !PT ;  /* 0x0000001f05057812 */ /* 0x000fe400078ec0ff */
[----:B------:R-:W-:-:S02]  /*77e0*/  PRMT R13, RZ, 0x7610, R13 ;  /* 0x00007610ff0d7816 */ /* 0x000fc4000000000d */
[----:B0-----:R-:W-:-:S04]  /*77f0*/  @P1 LEA R7, R8, R7, 0x18 ;  /* 0x0000000708071211 */ /* 0x001fc800078ec0ff */
[----:B------:R0:W-:Y:S01]  /*7800*/  @P1 SYNCS.ARRIVE.TRANS64.A1T0 RZ, [R7+URZ+0x218], RZ ;  /* 0x000218ff07ff19a7 */ /* 0x0001e2000810003f */
[----:B------:R-:W-:-:S04]  /*7810*/  ISETP.NE.U32.AND P1, PT, R6, 0x1, PT ;  /* 0x000000010600780c */ /* 0x000fc80003f25070 */
[----:B------:R-:W-:Y:S02]  /*7820*/  ISETP.GT.U32.AND P1, PT, R16, 0x1f, !P1 ;  /* 0x0000001f1000780c */ /* 0x000fe40004f24070 */
[----:B0-----:R-:W-:Y:S02]  /*7830*/  SEL R7, RZ, 0x1, !P0 ;  /* 0x00000001ff077807 */ /* 0x001fe40004000000 */
[----:B------:R-:W-:Y:S02]  /*7840*/  ISETP.GE.U32.AND.EX P0, PT, R3, UR5, PT, P3 ;  /* 0x0000000503007c0c */ /* 0x000fe4000bf06130 */
[----:B------:R-:W-:-:S04]  /*7850*/  SEL R6, RZ, 0x1, !P1 ;  /* 0x00000001ff067807 */ /* 0x000fc80004800000 */
[--C-:B------:R-:W-:Y:S01]  /*7860*/  LOP3.LUT R10, R6, R10, R7.reuse, 0x96, !PT ;  /* 0x0000000a060a7212 */ /* 0x100fe200078e9607 */
[----:B------:R-:W-:Y:S01]  /*7870*/  IMAD.MOV.U32 R6, RZ, RZ, -0x1 ;  /* 0xffffffffff067424 */ /* 0x000fe200078e00ff */
[----:B------:R-:W-:-:S05]  /*7880*/  PRMT R7, RZ, 0x7610, R7 ;  /* 0x00007610ff077816 */ /* 0x000fca0000000007 */
[----:B------:R-:W-:Y:S05]  /*7890*/  @P0 BRA `(.L_x_150) ;  /* 0x0000000400480947 */ /* 0x000fea0003800000 */
[----:B------:R-:W0:Y:S01]  /*78a0*/  S2R R18, SR_CTAID.X ;  /* 0x0000000000127919 */ /* 0x000e220000002500 */
[----:B------:R-:W-:Y:S01]  /*78b0*/  ULDC.64 UR4, c[0x0][0x628] ;  /* 0x00018a0000047ab9 */ /* 0x000fe20000000a00 */
[----:B------:R-:W1:Y:S01]  /*78c0*/  LDC R19, c[0x0][0x144] ;  /* 0x00005100ff137b82 */ /* 0x000e620000000800 */
[----:B------:R-:W-:Y:S01]  /*78d0*/  ISETP.NE.U32.AND P0, PT, RZ, UR4, PT ;  /* 0x00000004ff007c0c */ /* 0x000fe2000bf05070 */
[----:B------:R-:W2:Y:S01]  /*78e0*/  S2R R11, SR_CTAID.Y ;  /* 0x00000000000b7919 */ /* 0x000ea20000002600 */
[----:B------:R-:W-:Y:S01]  /*78f0*/  ULDC UR7, c[0x0][0x630] ;  /* 0x00018c0000077ab9 */ /* 0x000fe20000000800 */
[----:B------:R-:W-:Y:S01]  /*7900*/  ULDC UR8, c[0x0][0x150] ;  /* 0x0000540000087ab9 */ /* 0x000fe20000000800 */
[----:B------:R-:W-:Y:S01]  /*7910*/  ISETP.NE.AND.EX P0, PT, RZ, UR5, PT, P0 ;  /* 0x00000005ff007c0c */ /* 0x000fe2000bf05300 */
[----:B------:R-:W-:Y:S02]  /*7920*/  IMAD.MOV.U32 R6, RZ, RZ, R2 ;  /* 0x000000ffff067224 */ /* 0x000fe400078e0002 */
[----:B------:R-:W-:Y:S01]  /*7930*/  IMAD.MOV.U32 R7, RZ, RZ, R3 ;  /* 0x000000ffff077224 */ /* 0x000fe200078e0003 */
[----:B0-----:R-:W-:-:S09]  /*7940*/  I2FP.F32.U32 R20, R18 ;  /* 0x0000001200147245 */ /* 0x001fd20000201000 */
[----:B------:R-:W-:Y:S05]  /*7950*/  @!P0 BRA `(.L_x_151) ;  /* 0x0000000000288947 */ /* 0x000fea0003800000 */
[----:B------:R-:W-:Y:S02]  /*7960*/  ULDC UR6, c[0x0][0x634] ;  /* 0x00018d0000067ab9 */ /* 0x000fe40000000800 */
[----:B------:R-:W-:-:S05]  /*7970*/  IADD3 R7, P0, R2, UR6, RZ ;  /* 0x0000000602077c10 */ /* 0x000fca000ff1e0ff */
[----:B------:R-:W-:-:S04]  /*7980*/  IMAD.X R15, RZ, RZ, R3, P0 ;  /* 0x000000ffff0f7224 */ /* 0x000fc800000e0603 */
[----:B------:R-:W-:-:S04]  /*7990*/  IMAD.WIDE.U32 R8, R15, UR4, RZ ;  /* 0x000000040f087c25 */ /* 0x000fc8000f8e00ff */
[----:B------:R-:W-:-:S04]  /*79a0*/  IMAD.WIDE.U32 R8, P0, R7, UR5, R8 ;  /* 0x0000000507087c25 */ /* 0x000fc8000f800008 */
[----:B------:R-:W-:-:S04]  /*79b0*/  IMAD.WIDE.U32 R6, R7, UR4, RZ ;  /* 0x0000000407067c25 */ /* 0x000fc8000f8e00ff */
[----:B------:R-:W-:Y:S01]  /*79c0*/  IMAD.MOV.U32 R6, RZ, RZ, R9 ;  /* 0x000000ffff067224 */ /* 0x000fe200078e0009 */
[----:B------:R-:W-:Y:S01]  /*79d0*/  IADD3 RZ, P1, R7, R8, RZ ;  /* 0x0000000807ff7210 */ /* 0x000fe20007f3e0ff */
[----:B------:R-:W-:-:S04]  /*79e0*/  IMAD.X R7, RZ, RZ, RZ, P0 ;  /* 0x000000ffff077224 */ /* 0x000fc800000e06ff */
[----:B------:R-:W-:-:S08]  /*79f0*/  IMAD.WIDE.U32.X R6, R15, UR5, R6, P1 ;  /* 0x000000050f067c25 */ /* 0x000fd000088e0406 */
.L_x_151:
[----:B------:R-:W-:Y:S01]  /*7a00*/  FMUL R20, R20, UR8 ;  /* 0x0000000814147c20 */ /* 0x000fe20008400000 */
[--C-:B------:R-:W-:Y:S01]  /*7a10*/  SHF.R.U64 R15, R6, UR7, R7.reuse ;  /* 0x00000007060f7c19 */ /* 0x100fe20008001207 */
[----:B------:R-:W-:Y:S01]  /*7a20*/  ULDC.64 UR4, c[0x0][0x620] ;  /* 0x0001880000047ab9 */ /* 0x000fe20000000a00 */
[----:B------:R-:W-:Y:S01]  /*7a30*/  SHF.R.U32.HI R6, RZ, UR7, R7 ;  /* 0x00000007ff067c19 */ /* 0x000fe20008011607 */
[----:B------:R-:W-:Y:S01]  /*7a40*/  ULDC.64 UR6, c[0x0][0x640] ;  /* 0x0001900000067ab9 */ /* 0x000fe20000000a00 */
[----:B------:R-:W-:Y:S01]  /*7a50*/  IADD3 R7, P0, RZ, -R15, RZ ;  /* 0x8000000fff077210 */ /* 0x000fe20007f1e0ff */
[----:B------:R-:W0:Y:S01]  /*7a60*/  F2I.U32.TRUNC.NTZ R20, R20 ;  /* 0x0000001400147305 */ /* 0x000e22000020f000 */
[----:B------:R-:W3:Y:S03]  /*7a70*/  LDC R22, c[0x0][0x148] ;  /* 0x00005200ff167b82 */ /* 0x000ee60000000800 */
[----:B------:R-:W-:Y:S01]  /*7a80*/  IMAD.X R6, RZ, RZ, ~R6, P0 ;  /* 0x000000ffff067224 */ /* 0x000fe200000e0e06 */
[----:B------:R-:W-:-:S03]  /*7a90*/  ISETP.NE.U32.AND P0, PT, RZ, UR6, PT ;  /* 0x00000006ff007c0c */ /* 0x000fc6000bf05070 */
[----:B------:R-:W-:Y:S01]  /*7aa0*/  IMAD R6, R6, UR4, RZ ;  /* 0x0000000406067c24 */ /* 0x000fe2000f8e02ff */
[----:B------:R-:W-:-:S03]  /*7ab0*/  ISETP.NE.AND.EX P0, PT, RZ, UR7, PT, P0 ;  /* 0x00000007ff007c0c */ /* 0x000fc6000bf05300 */
[C---:B------:R-:W-:Y:S01]  /*7ac0*/  IMAD R9, R7.reuse, UR5, R6 ;  /* 0x0000000507097c24 */ /* 0x040fe2000f8e0206 */
[----:B------:R-:W-:Y:S01]  /*7ad0*/  ULDC UR5, c[0x0][0x154] ;  /* 0x0000550000057ab9 */ /* 0x000fe20000000800 */
[----:B------:R-:W-:Y:S01]  /*7ae0*/  IMAD.WIDE.U32 R6, R7, UR4, R2 ;  /* 0x0000000407067c25 */ /* 0x000fe2000f8e0002 */
[----:B------:R-:W-:-:S03]  /*7af0*/  ULDC UR4, c[0x0][0x618] ;  /* 0x0001860000047ab9 */ /* 0x000fc60000000800 */
[----:B0-----:R-:W-:Y:S02]  /*7b00*/  IMAD.MOV R8, RZ, RZ, -R20 ;  /* 0x000000ffff087224 */ /* 0x001fe400078e0a14 */
[----:B------:R-:W-:Y:S02]  /*7b10*/  IMAD.IADD R7, R7, 0x1, R9 ;  /* 0x0000000107077824 */ /* 0x000fe400078e0209 */
[----:B-1----:R-:W-:Y:S01]  /*7b20*/  IMAD R18, R19, R8, R18 ;  /* 0x0000000813127224 */ /* 0x002fe200078e0212 */
[----:B--2---:R-:W-:Y:S02]  /*7b30*/  I2FP.F32.U32 R8, R11 ;  /* 0x0000000b00087245 */ /* 0x004fe40000201000 */
[--C-:B------:R-:W-:Y:S02]  /*7b40*/  SHF.R.U64 R19, R6, UR4, R7.reuse ;  /* 0x0000000406137c19 */ /* 0x100fe40008001207 */
[----:B------:R-:W-:Y:S01]  /*7b50*/  SHF.R.U32.HI R6, RZ, UR4, R7 ;  /* 0x00000004ff067c19 */ /* 0x000fe20008011607 */
[----:B------:R-:W-:Y:S01]  /*7b60*/  FMUL R8, R8, UR5 ;  /* 0x0000000508087c20 */ /* 0x000fe20008400000 */
[----:B------:R-:W-:-:S02]  /*7b70*/  ULDC UR4, c[0x0][0x608] ;  /* 0x0001820000047ab9 */ /* 0x000fc40000000800 */
[--C-:B------:R-:W-:Y:S01]  /*7b80*/  SHF.R.U64 R21, R19, UR4, R6.reuse ;  /* 0x0000000413157c19 */ /* 0x100fe20008001206 */
[----:B------:R0:W1:Y:S01]  /*7b90*/  F2I.U32.TRUNC.NTZ R24, R8 ;  /* 0x0000000800187305 */ /* 0x000062000020f000 */
[----:B------:R-:W-:Y:S01]  /*7ba0*/  SHF.R.U32.HI R6, RZ, UR4, R6 ;  /* 0x00000004ff067c19 */ /* 0x000fe20008011606 */
[----:B------:R-:W-:-:S03]  /*7bb0*/  ULDC UR4, c[0x0][0x658] ;  /* 0x0001960000047ab9 */ /* 0x000fc60000000800 */
[--C-:B------:R-:W-:Y:S02]  /*7bc0*/  SHF.R.U64 R20, R21, UR4, R6.reuse ;  /* 0x0000000415147c19 */ /* 0x100fe40008001206 */
[----:B------:R-:W-:-:S03]  /*7bd0*/  SHF.R.U32.HI R23, RZ, UR4, R6 ;  /* 0x00000004ff177c19 */ /* 0x000fc60008011606 */
[----:B------:R-:W-:Y:S02]  /*7be0*/  IMAD.MOV.U32 R6, RZ, RZ, R20 ;  /* 0x000000ffff067224 */ /* 0x000fe400078e0014 */
[----:B------:R-:W-:Y:S01]  /*7bf0*/  IMAD.MOV.U32 R7, RZ, RZ, R23 ;  /* 0x000000ffff077224 */ /* 0x000fe200078e0017 */
[----:B0-----:R-:W-:Y:S06]  /*7c00*/  @!P0 BRA `(.L_x_152) ;  /* 0x0000000000288947 */ /* 0x001fec0003800000 */
        /* <DEDUP_REMOVED lines=10> */
.L_x_152:
[----:B------:R-:W-:Y:S01]  /*7cb0*/  ULDC UR4, c[0x0][0x648] ;  /* 0x0001920000047ab9 */ /* 0x000fe20000000800 */
[----:B------:R-:W-:Y:S01]  /*7cc0*/  LOP3.LUT R21, R21, UR17, RZ, 0xc0, !PT ;  /* 0x0000001115157c12 */ /* 0x000fe2000f8ec0ff */
[----:B-1----:R-:W-:Y:S01]  /*7cd0*/  IMAD.MOV R24, RZ, RZ, -R24 ;  /* 0x000000ffff187224 */ /* 0x002fe200078e0a18 */
[----:B------:R-:W-:Y:S01]  /*7ce0*/  SHF.R.U64 R6, R6, UR4, R7 ;  /* 0x0000000406067c19 */ /* 0x000fe20008001207 */
[----:B------:R-:W-:Y:S01]  /*7cf0*/  ULDC UR4, c[0x0][0x638] ;  /* 0x00018e0000047ab9 */ /* 0x000fe20000000800 */
[----:B------:R-:W-:Y:S01]  /*7d00*/  LOP3.LUT R9, R19, UR16, RZ, 0xc0, !PT ;  /* 0x0000001013097c12 */ /* 0x000fe2000f8ec0ff */
[----:B---3--:R-:W-:Y:S01]  /*7d10*/  @P2 IMAD R18, R22, R24, R11 ;  /* 0x0000001816122224 */ /* 0x008fe200078e020b */
[----:B------:R-:W-:Y:S01]  /*7d20*/  ULDC UR5, c[0x0][0x610] ;  /* 0x0001840000057ab9 */ /* 0x000fe20000000800 */
[----:B------:R-:W-:Y:S02]  /*7d30*/  IMAD.MOV R7, RZ, RZ, -R6 ;  /* 0x000000ffff077224 */ /* 0x000fe400078e0a06 */
[----:B------:R-:W-:-:S02]  /*7d40*/  IMAD R21, R6, UR18, R21 ;  /* 0x0000001206157c24 */ /* 0x000fc4000f8e0215 */
[----:B------:R-:W-:Y:S01]  /*7d50*/  IMAD R20, R7, UR4, R20 ;  /* 0x0000000407147c24 */ /* 0x000fe2000f8e0214 */
[----:B------:R-:W-:Y:S01]  /*7d60*/  ULDC UR4, c[0x0][0x600] ;  /* 0x0001800000047ab9 */ /* 0x000fe20000000800 */
[----:B------:R-:W-:Y:S02]  /*7d70*/  IMAD R18, R21, UR5, R18 ;  /* 0x0000000515127c24 */ /* 0x000fe4000f8e0212 */
[----:B------:R-:W-:Y:S02]  /*7d80*/  IMAD R9, R20, UR4, R9 ;  /* 0x0000000414097c24 */ /* 0x000fe4000f8e0209 */
[----:B------:R-:W-:-:S03]  /*7d90*/  IMAD.MOV.U32 R7, RZ, RZ, 0x1 ;  /* 0x00000001ff077424 */ /* 0x000fc600078e00ff */
[----:B------:R-:W-:Y:S02]  /*7da0*/  SEL R19, R9, R18, !P2 ;  /* 0x0000001209137207 */ /* 0x000fe40005000000 */
[----:B------:R-:W-:-:S07]  /*7db0*/  SEL R6, R18, R9, !P2 ;  /* 0x0000000912067207 */ /* 0x000fce0005000000 */
.L_x_150:
[----:B------:R-:W-:Y:S05]  /*7dc0*/  BSYNC B1 ;  /* 0x0000000000017941 */ /* 0x000fea0003800000 */
.L_x_149:
[----:B------:R-:W-:-:S13]  /*7dd0*/  LOP3.LUT P0, RZ, R7, 0xff, RZ, 0xc0, !PT ;  /* 0x000000ff07ff7812 */ /* 0x000fda000780c0ff */
[----:B------:R-:W-:Y:S05]  /*7de0*/  @P0 BRA `(.L_x_153) ;  /* 0xfffffff400440947 */ /* 0x000fea000383ffff */
[----:B------:R-:W-:Y:S05]  /*7df0*/  BSYNC B0 ;  /* 0x0000000000007941 */ /* 0x000fea0003800000 */
.L_x_142:
[----:B------:R-:W-:-:S03]  /*7e00*/  UMOV UR4, 0xffffffff ;  /* 0xffffffff00047882 */ /* 0x000fc60000000000 */
[----:B------:R-:W-:Y:S05]  /*7e10*/  BRA.DIV UR4, `(.L_x_154) ;  /* 0x00000016040c7947 */ /* 0x000fea000b800000 */
[----:B------:R-:W-:-:S13]  /*7e20*/  ELECT P0, URZ, PT ;  /* 0x00000000003f782f */ /* 0x000fda0003800000 */
.L_x_196:
[----:B------:R-:W-:Y:S04]  /*7e30*/  BSSY B0, `(.L_x_155) ;  /* 0x0000127000007945 */ /* 0x000fe80003800000 */
[----:B------:R-:W-:Y:S05]  /*7e40*/  @!P0 BRA `(.L_x_156) ;  /* 0x0000001000948947 */ /* 0x000fea0003800000 */
[----:B------:R-:W-:-:S04]  /*7e50*/  LOP3.LUT R4, R4, 0x2, RZ, 0xfc, !PT ;  /* 0x0000000204047812 */ /* 0x000fc800078efcff */
[----:B------:R-:W-:-:S13]  /*7e60*/  ISETP.NE.AND P0, PT, R4, 0x3, PT ;  /* 0x000000030400780c */ /* 0x000fda0003f05270 */
[----:B------:R-:W-:Y:S05]  /*7e70*/  @!P0 BRA `(.L_x_157) ;  /* 0x0000000000048947 */ /* 0x000fea0003800000 */
[----:B------:R-:W-:Y:S01]  /*7e80*/  BPT.TRAP 0x1 ;  /* 0x000000040000795c */ /* 0x000fe20000300000 */
.L_x_157:
[----:B------:R-:W0:Y:S01]  /*7e90*/  S2R R3, SR_CgaCtaId ;  /* 0x0000000000037919 */ /* 0x000e220000008800 */
[----:B------:R-:W-:Y:S02]  /*7ea0*/  MOV R0, 0x400 ;  /* 0x0000040000007802 */ /* 0x000fe40000000f00 */
[----:B------:R-:W-:Y:S02]  /*7eb0*/  SHF.L.U32 R2, R10, 0x1f, RZ ;  /* 0x0000001f0a027819 */ /* 0x000fe400000006ff */
[----:B0-----:R-:W-:-:S05]  /*7ec0*/  LEA R0, R3, R0, 0x18 ;  /* 0x0000000003007211 */ /* 0x001fca00078ec0ff */
[----:B------:R-:W-:-:S04]  /*7ed0*/  VIADD R0, R0, 0x100 ;  /* 0x0000010000007836 */ /* 0x000fc80000000000 */
[C---:B------:R-:W-:Y:S02]  /*7ee0*/  IMAD R7, R5.reuse, 0x8, R0 ;  /* 0x0000000805077824 */ /* 0x040fe400078e0200 */
[----:B------:R-:W-:Y:S02]  /*7ef0*/  VIADD R5, R5, 0x1 ;  /* 0x0000000105057836 */ /* 0x000fe40000000000 */
[----:B------:R-:W0:Y:S03]  /*7f00*/  SYNCS.PHASECHK.TRANS64.TRYWAIT P0, [R7+URZ], R2 ;  /* 0x00000002070075a7 */ /* 0x000e26000800017f */
[----:B------:R-:W-:-:S04]  /*7f10*/  ISETP.NE.AND P1, PT, R5, 0x20, PT ;  /* 0x000000200500780c */ /* 0x000fc80003f25270 */
[----:B------:R-:W-:Y:S02]  /*7f20*/  SEL R3, RZ, 0x1, P1 ;  /* 0x00000001ff037807 */ /* 0x000fe40000800000 */
[----:B------:R-:W-:Y:S02]  /*7f30*/  SEL R5, R5, RZ, P1 ;  /* 0x000000ff05057207 */ /* 0x000fe40000800000 */
[----:B------:R-:W-:-:S03]  /*7f40*/  LOP3.LUT R10, R10, R3, RZ, 0x3c, !PT ;  /* 0x000000030a0a7212 */ /* 0x000fc600078e3cff */
[----:B------:R-:W-:Y:S01]  /*7f50*/  IMAD R9, R5, 0x8, R0 ;  /* 0x0000000805097824 */ /* 0x000fe200078e0200 */
[----:B------:R-:W-:Y:S01]  /*7f60*/  SHF.L.U32 R4, R10, 0x1f, RZ ;  /* 0x0000001f0a047819 */ /* 0x000fe200000006ff */
[----:B0-----:R-:W-:Y:S06]  /*7f70*/  @!P0 BRA `(.L_x_158) ;  /* 0x0000001000d48947 */ /* 0x001fec0003800000 */
.L_x_197:
[----:B------:R-:W1:Y:S01]  /*7f80*/  SYNCS.PHASECHK.TRANS64.TRYWAIT P0, [R9+URZ], R4 ;  /* 0x00000004090075a7 */ /* 0x000e62000800017f */
[----:B0-----:R-:W-:-:S05]  /*7f90*/  VIADD R2, R5, 0x1 ;  /* 0x0000000105027836 */ /* 0x001fca0000000000 */
[----:B------:R-:W-:-:S04]  /*7fa0*/  ISETP.NE.AND P1, PT, R2, 0x20, PT ;  /* 0x000000200200780c */ /* 0x000fc80003f25270 */
[----:B------:R-:W-:Y:S02]  /*7fb0*/  SEL R3, RZ, 0x1, P1 ;  /* 0x00000001ff037807 */ /* 0x000fe40000800000 */
[----:B------:R-:W-:Y:S02]  /*7fc0*/  SEL R7, R2, RZ, P1 ;  /* 0x000000ff02077207 */ /* 0x000fe40000800000 */
[----:B------:R-:W-:-:S03]  /*7fd0*/  LOP3.LUT R10, R10, R3, RZ, 0x3c, !PT ;  /* 0x000000030a0a7212 */ /* 0x000fc600078e3cff */
[----:B------:R-:W-:Y:S01]  /*7fe0*/  IMAD R6, R7, 0x8, R0 ;  /* 0x0000000807067824 */ /* 0x000fe200078e0200 */
[----:B------:R-:W-:Y:S01]  /*7ff0*/  SHF.L.U32 R5, R10, 0x1f, RZ ;  /* 0x0000001f0a057819 */ /* 0x000fe200000006ff */
[----:B-1----:R-:W-:Y:S06]  /*8000*/  @!P0 BRA `(.L_x_159) ;  /* 0x0000001000c48947 */ /* 0x002fec0003800000 */
.L_x_198:
[----:B------:R-:W1:Y:S01]  /*8010*/  SYNCS.PHASECHK.TRANS64.TRYWAIT P0, [R6+URZ], R5 ;  /* 0x00000005060075a7 */ /* 0x000e62000800017f */
[----:B------:R-:W-:-:S05]  /*8020*/  VIADD R2, R7, 0x1 ;  /* 0x0000000107027836 */ /* 0x000fca0000000000 */
[----:B------:R-:W-:-:S04]  /*8030*/  ISETP.NE.AND P1, PT, R2, 0x20, PT ;  /* 0x000000200200780c */ /* 0x000fc80003f25270 */
[----:B------:R-:W-:Y:S02]  /*8040*/  SEL R3, RZ, 0x1, P1 ;  /* 0x00000001ff037807 */ /* 0x000fe40000800000 */
[----:B------:R-:W-:Y:S02]  /*8050*/  SEL R7, R2, RZ, P1 ;  /* 0x000000ff02077207 */ /* 0x000fe40000800000 */
[----:B------:R-:W-:-:S03]  /*8060*/  LOP3.LUT R10, R10, R3, RZ, 0x3c, !PT ;  /* 0x000000030a0a7212 */ /* 0x000fc600078e3cff */
[----:B0-----:R-:W-:Y:S01]  /*8070*/  IMAD R9, R7, 0x8, R0 ;  /* 0x0000000807097824 */ /* 0x001fe200078e0200 */
[----:B------:R-:W-:Y:S01]  /*8080*/  SHF.L.U32 R4, R10, 0x1f, RZ ;  /* 0x0000001f0a047819 */ /* 0x000fe200000006ff */
[----:B-1----:R-:W-:Y:S06]  /*8090*/  @!P0 BRA `(.L_x_160) ;  /* 0x0000001000b48947 */ /* 0x002fec0003800000 */
.L_x_199:
        /* <DEDUP_REMOVED lines=9> */
.L_x_200:
        /* <DEDUP_REMOVED lines=9> */
.L_x_201:
        /* <DEDUP_REMOVED lines=9> */
.L_x_202:
        /* <DEDUP_REMOVED lines=9> */
.L_x_203:
        /* <DEDUP_REMOVED lines=9> */
.L_x_204:
        /* <DEDUP_REMOVED lines=9> */
.L_x_205:
        /* <DEDUP_REMOVED lines=9> */
.L_x_206:
        /* <DEDUP_REMOVED lines=9> */
.L_x_207:
        /* <DEDUP_REMOVED lines=9> */
.L_x_208:
        /* <DEDUP_REMOVED lines=9> */
.L_x_209:
        /* <DEDUP_REMOVED lines=9> */
.L_x_210:
        /* <DEDUP_REMOVED lines=9> */
.L_x_211:
        /* <DEDUP_REMOVED lines=9> */
.L_x_212:
        /* <DEDUP_REMOVED lines=9> */
.L_x_213:
        /* <DEDUP_REMOVED lines=9> */
.L_x_214:
        /* <DEDUP_REMOVED lines=9> */
.L_x_215:
        /* <DEDUP_REMOVED lines=9> */
.L_x_216:
        /* <DEDUP_REMOVED lines=9> */
.L_x_217:
        /* <DEDUP_REMOVED lines=9> */
.L_x_218:
        /* <DEDUP_REMOVED lines=9> */
.L_x_219:
        /* <DEDUP_REMOVED lines=9> */
.L_x_220:
        /* <DEDUP_REMOVED lines=9> */
.L_x_221:
        /* <DEDUP_REMOVED lines=9> */
.L_x_222:
        /* <DEDUP_REMOVED lines=9> */
.L_x_223:
        /* <DEDUP_REMOVED lines=9> */
.L_x_224:
        /* <DEDUP_REMOVED lines=9> */
.L_x_225:
        /* <DEDUP_REMOVED lines=9> */
.L_x_226:
[----:B------:R-:W1:Y:S01]  /*8fd0*/  SYNCS.PHASECHK.TRANS64.TRYWAIT P0, [R6+URZ], R5 ;  /* 0x00000005060075a7 */ /* 0x000e62000800017f */
[----:B------:R-:W-:-:S05]  /*8fe0*/  VIADD R2, R7, 0x1 ;  /* 0x0000000107027836 */ /* 0x000fca0000000000 */
[----:B------:R-:W-:-:S04]  /*8ff0*/  ISETP.NE.AND P1, PT, R2, 0x20, PT ;  /* 0x000000200200780c */ /* 0x000fc80003f25270 */
[----:B0-----:R-:W-:Y:S02]  /*9000*/  SEL R4, RZ, 0x1, P1 ;  /* 0x00000001ff047807 */ /* 0x001fe40000800000 */
[----:B------:R-:W-:Y:S02]  /*9010*/  SEL R3, R2, RZ, P1 ;  /* 0x000000ff02037207 */ /* 0x000fe40000800000 */
[----:B------:R-:W-:Y:S01]  /*9020*/  LOP3.LUT R4, R11, R4, RZ, 0x3c, !PT ;  /* 0x000000040b047212 */ /* 0x000fe200078e3cff */
[----:B-1----:R-:W-:Y:S06]  /*9030*/  @!P0 BRA `(.L_x_188) ;  /* 0x0000000800fc8947 */ /* 0x002fec0003800000 */
.L_x_227:
[----:B------:R-:W-:Y:S01]  /*9040*/  IMAD R3, R3, 0x8, R0 ;  /* 0x0000000803037824 */ /* 0x000fe200078e0200 */
[----:B------:R-:W-:-:S07]  /*9050*/  SHF.L.U32 R0, R4, 0x1f, RZ ;  /* 0x0000001f04007819 */ /* 0x000fce00000006ff */
.L_x_189:
[----:B-1----:R1:W2:Y:S02]  /*9060*/  SYNCS.PHASECHK.TRANS64.TRYWAIT P0, [R3+URZ], R0 ;  /* 0x00000000030075a7 */ /* 0x0022a4000800017f */
[----:B--2---:R-:W-:Y:S05]  /*9070*/  @!P0 NANOSLEEP.SYNCS 0x989680 ;  /* 0x009896800000895d */ /* 0x004fea0003900000 */
[----:B------:R-:W2:Y:S02]  /*9080*/  @!P0 SYNCS.PHASECHK.TRANS64 P0, [R3+URZ], R0 ;  /* 0x00000000030085a7 */ /* 0x000ea4000800007f */
[----:B--2---:R-:W-:Y:S05]  /*9090*/  @!P0 BRA `(.L_x_189) ;  /* 0xfffffffc00f08947 */ /* 0x004fea000383ffff */
.L_x_156:
[----:B------:R-:W-:Y:S05]  /*90a0*/  BSYNC B0 ;  /* 0x0000000000007941 */ /* 0x000fea0003800000 */
.L_x_155:
[----:B------:R-:W-:Y:S05]  /*90b0*/  EXIT ;  /* 0x000000000000794d */ /* 0x000fea0003800000 */
.L_x_22:
[----:B-1----:R-:W-:-:S04]  /*90c0*/  IMAD.U32 R11, RZ, RZ, UR6 ;  /* 0x00000006ff0b7e24 */ /* 0x002fc8000f8e00ff */
[----:B------:R1:W4:Y:S03]  /*90d0*/  SYNCS.PHASECHK.TRANS64.TRYWAIT P0, [R11+URZ], R10 ;  /* 0x0000000a0b0075a7 */ /* 0x000326000800017f */
[----:B----4-:R-:W-:Y:S05]  /*90e0*/  @!P0 NANOSLEEP.SYNCS 0x989680 ;  /* 0x009896800000895d */ /* 0x010fea0003900000 */
[----:B------:R-:W4:Y:S02]  /*90f0*/  @!P0 SYNCS.PHASECHK.TRANS64 P0, [R11+URZ], R10 ;  /* 0x0000000a0b0085a7 */ /* 0x000f24000800007f */
[----:B----4-:R-:W-:Y:S05]  /*9100*/  @!P0 BRA `(.L_x_22) ;  /* 0xfffffffc00ec8947 */ /* 0x010fea000383ffff */
[----:B------:R-:W-:Y:S05]  /*9110*/  BRA `(.L_x_21) ;  /* 0xffffff8800607947 */ /* 0x000fea000383ffff */
.L_x_28:
[----:B-1----:R-:W-:-:S04]  /*9120*/  IMAD.U32 R113, RZ, RZ, UR12 ;  /* 0x0000000cff717e24 */ /* 0x002fc8000f8e00ff */
[----:B------:R1:W4:Y:S03]  /*9130*/  SYNCS.PHASECHK.TRANS64.TRYWAIT P0, [R113+URZ], R110 ;  /* 0x0000006e710075a7 */ /* 0x000326000800017f */
[----:B----4-:R-:W-:Y:S05]  /*9140*/  @!P0 NANOSLEEP.SYNCS 0x989680 ;  /* 0x009896800000895d */ /* 0x010fea0003900000 */
[----:B------:R-:W4:Y:S02]  /*9150*/  @!P0 SYNCS.PHASECHK.TRANS64 P0, [R113+URZ], R110 ;  /* 0x0000006e710085a7 */ /* 0x000f24000800007f */
[----:B----4-:R-:W-:Y:S05]  /*9160*/  @!P0 BRA `(.L_x_28) ;  /* 0xfffffffc00ec8947 */ /* 0x010fea000383ffff */
[----:B------:R-:W-:Y:S05]  /*9170*/  BRA `(.L_x_27) ;  /* 0xffffff90002c7947 */ /* 0x000fea000383ffff */
.L_x_143:
[----:B------:R-:W-:Y:S01]  /*9180*/  BSSY B1, `(.L_x_190) ;  /* 0x0000006000017945 */ /* 0x000fe20003800000 */
[----:B------:R-:W-:-:S07]  /*9190*/  IMAD.MOV.U32 R7, RZ, RZ, -0x1 ;  /* 0xffffffffff077424 */ /* 0x000fce00078e00ff */
[----:B------:R-:W-:Y:S05]  /*91a0*/  WARPSYNC.COLLECTIVE R7, `(.L_x_191) ;  /* 0x00000000070c7348 */ /* 0x000fea0003c00000 */
[----:B------:R-:W-:Y:S02]  /*91b0*/  ELECT P0, UR62, PT ;  /* 0x00000000003e782f */ /* 0x000fe40003800000 */
[----:B------:R-:W-:Y:S01]  /*91c0*/  MOV R7, UR62 ;  /* 0x0000003e00077c02 */ /* 0x000fe20008000f00 */
[----:B------:R-:W-:Y:S10]  /*91d0*/  ENDCOLLECTIVE ;  /* 0x000000000000791b */ /* 0x000ff40003800000 */
.L_x_191:
[----:B------:R-:W-:Y:S05]  /*91e0*/  BSYNC B1 ;  /* 0x0000000000017941 */ /* 0x000fea0003800000 */
.L_x_190:
[----:B------:R-:W-:Y:S05]  /*91f0*/  BRA `(.L_x_192) ;  /* 0xffffffe0004c7947 */ /* 0x000fea000383ffff */
.L_x_146:
[----:B-1----:R1:W2:Y:S02]  /*9200*/  SYNCS.PHASECHK.TRANS64.TRYWAIT P0, [R21+URZ+0x100], R8 ;  /* 0x00010008150075a7 */ /* 0x0022a4000800017f */
[----:B--2---:R-:W-:Y:S05]  /*9210*/  @!P0 NANOSLEEP.SYNCS 0x989680 ;  /* 0x009896800000895d */ /* 0x004fea0003900000 */
[----:B------:R-:W2:Y:S02]  /*9220*/  @!P0 SYNCS.PHASECHK.TRANS64 P0, [R21+URZ+0x100], R8 ;  /* 0x00010008150085a7 */ /* 0x000ea4000800007f */
[----:B--2---:R-:W-:Y:S05]  /*9230*/  @!P0 BRA `(.L_x_146) ;  /* 0xfffffffc00f08947 */ /* 0x004fea000383ffff */
[----:B------:R-:W-:Y:S05]  /*9240*/  BRA `(.L_x_193) ;  /* 0xffffffe000887947 */ /* 0x000fea000383ffff */
.L_x_154:
[----:B------:R-:W-:Y:S01]  /*9250*/  BSSY B0, `(.L_x_194) ;  /* 0x0000006000007945 */ /* 0x000fe20003800000 */
[----:B------:R-:W-:-:S07]  /*9260*/  IMAD.MOV.U32 R7, RZ, RZ, -0x1 ;  /* 0xffffffffff077424 */ /* 0x000fce00078e00ff */
[----:B------:R-:W-:Y:S05]  /*9270*/  WARPSYNC.COLLECTIVE R7, `(.L_x_195) ;  /* 0x00000000070c7348 */ /* 0x000fea0003c00000 */
[----:B------:R-:W-:Y:S02]  /*9280*/  ELECT P0, UR62, PT ;  /* 0x00000000003e782f */ /* 0x000fe40003800000 */
[----:B------:R-:W-:Y:S01]  /*9290*/  MOV R7, UR62 ;  /* 0x0000003e00077c02 */ /* 0x000fe20008000f00 */
[----:B------:R-:W-:Y:S10]  /*92a0*/  ENDCOLLECTIVE ;  /* 0x000000000000791b */ /* 0x000ff40003800000 */
.L_x_195:
[----:B------:R-:W-:Y:S05]  /*92b0*/  BSYNC B0 ;  /* 0x0000000000007941 */ /* 0x000fea0003800000 */
.L_x_194:
[----:B------:R-:W-:Y:S05]  /*92c0*/  BRA `(.L_x_196) ;  /* 0xffffffe800d87947 */ /* 0x000fea000383ffff */
.L_x_158:
[----:B0-----:R0:W1:Y:S02]  /*92d0*/  SYNCS.PHASECHK.TRANS64.TRYWAIT P0, [R7+URZ], R2 ;  /* 0x00000002070075a7 */ /* 0x001064000800017f */
[----:B-1----:R-:W-:Y:S05]  /*92e0*/  @!P0 NANOSLEEP.SYNCS 0x989680 ;  /* 0x009896800000895d */ /* 0x002fea0003900000 */
[----:B------:R-:W1:Y:S02]  /*92f0*/  @!P0 SYNCS.PHASECHK.TRANS64 P0, [R7+URZ], R2 ;  /* 0x00000002070085a7 */ /* 0x000e64000800007f */
[----:B-1----:R-:W-:Y:S05]  /*9300*/  @!P0 BRA `(.L_x_158) ;  /* 0xfffffffc00f08947 */ /* 0x002fea000383ffff */
[----:B------:R-:W-:Y:S05]  /*9310*/  BRA `(.L_x_197) ;  /* 0xffffffec00187947 */ /* 0x000fea000383ffff */
.L_x_159:
[----:B0-----:R0:W1:Y:S02]  /*9320*/  SYNCS.PHASECHK.TRANS64.TRYWAIT P0, [R9+URZ], R4 ;  /* 0x00000004090075a7 */ /* 0x001064000800017f */
[----:B-1----:R-:W-:Y:S05]  /*9330*/  @!P0 NANOSLEEP.SYNCS 0x989680 ;  /* 0x009896800000895d */ /* 0x002fea0003900000 */
[----:B------:R-:W1:Y:S02]  /*9340*/  @!P0 SYNCS.PHASECHK.TRANS64 P0, [R9+URZ], R4 ;  /* 0x00000004090085a7 */ /* 0x000e64000800007f */
[----:B-1----:R-:W-:Y:S05]  /*9350*/  @!P0 BRA `(.L_x_159) ;  /* 0xfffffffc00f08947 */ /* 0x002fea000383ffff */
[----:B------:R-:W-:Y:S05]  /*9360*/  BRA `(.L_x_198) ;  /* 0xffffffec00287947 */ /* 0x000fea000383ffff */
.L_x_160:
[----:B0-----:R0:W1:Y:S02]  /*9370*/  SYNCS.PHASECHK.TRANS64.TRYWAIT P0, [R6+URZ], R5 ;  /* 0x00000005060075a7 */ /* 0x001064000800017f */
[----:B-1----:R-:W-:Y:S05]  /*9380*/  @!P0 NANOSLEEP.SYNCS 0x989680 ;  /* 0x009896800000895d */ /* 0x002fea0003900000 */
[----:B------:R-:W1:Y:S02]  /*9390*/  @!P0 SYNCS.PHASECHK.TRANS64 P0, [R6+URZ], R5 ;  /* 0x00000005060085a7 */ /* 0x000e64000800007f */
[----:B-1----:R-:W-:Y:S05]  /*93a0*/  @!P0 BRA `(.L_x_160) ;  /* 0xfffffffc00f08947 */ /* 0x002fea000383ffff */
[----:B------:R-:W-:Y:S05]  /*93b0*/  BRA `(.L_x_199) ;  /* 0xffffffec00387947 */ /* 0x000fea000383ffff */
.L_x_161:
[----:B0-----:R0:W1:Y:S02]  /*93c0*/  SYNCS.PHASECHK.TRANS64.TRYWAIT P0, [R9+URZ], R4 ;  /* 0x00000004090075a7 */ /* 0x001064000800017f */
[----:B-1----:R-:W-:Y:S05]  /*93d0*/  @!P0 NANOSLEEP.SYNCS 0x989680 ;  /* 0x009896800000895d */ /* 0x002fea0003900000 */
[----:B------:R-:W1:Y:S02]  /*93e0*/  @!P0 SYNCS.PHASECHK.TRANS64 P0, [R9+URZ], R4 ;  /* 0x00000004090085a7 */ /* 0x000e64000800007f */
[----:B-1----:R-:W-:Y:S05]  /*93f0*/  @!P0 BRA `(.L_x_161) ;  /* 0xfffffffc00f08947 */ /* 0x002fea000383ffff */
[----:B------:R-:W-:Y:S05]  /*9400*/  BRA `(.L_x_200) ;  /* 0xffffffec00487947 */ /* 0x000fea000383ffff */
.L_x_162:
[----:B0-----:R0:W1:Y:S02]  /*9410*/  SYNCS.PHASECHK.TRANS64.TRYWAIT P0, [R6+URZ], R5 ;  /* 0x00000005060075a7 */ /* 0x001064000800017f */
[----:B-1----:R-:W-:Y:S05]  /*9420*/  @!P0 NANOSLEEP.SYNCS 0x989680 ;  /* 0x009896800000895d */ /* 0x002fea0003900000 */
[----:B------:R-:W1:Y:S02]  /*9430*/  @!P0 SYNCS.PHASECHK.TRANS64 P0, [R6+URZ], R5 ;  /* 0x00000005060085a7 */ /* 0x000e64000800007f */
[----:B-1----:R-:W-:Y:S05]  /*9440*/  @!P0 BRA `(.L_x_162) ;  /* 0xfffffffc00f08947 */ /* 0x002fea000383ffff */
[----:B------:R-:W-:Y:S05]  /*9450*/  BRA `(.L_x_201) ;  /* 0xffffffec00587947 */ /* 0x000fea000383ffff */
.L_x_163:
[----:B0-----:R0:W1:Y:S02]  /*9460*/  SYNCS.PHASECHK.TRANS64.TRYWAIT P0, [R9+URZ], R4 ;  /* 0x00000004090075a7 */ /* 0x001064000800017f */
[----:B-1----:R-:W-:Y:S05]  /*9470*/  @!P0 NANOSLEEP.SYNCS 0x989680 ;  /* 0x009896800000895d */ /* 0x002fea0003900000 */
[----:B------:R-:W1:Y:S02]  /*9480*/  @!P0 SYNCS.PHASECHK.TRANS64 P0, [R9+URZ], R4 ;  /* 0x00000004090085a7 */ /* 0x000e64000800007f */
[----:B-1----:R-:W-:Y:S05]  /*9490*/  @!P0 BRA `(.L_x_163) ;  /* 0xfffffffc00f08947 */ /* 0x002fea000383ffff */
[----:B------:R-:W-:Y:S05]  /*94a0*/  BRA `(.L_x_202) ;  /* 0xffffffec00687947 */ /* 0x000fea000383ffff */
.L_x_164:
[----:B0-----:R0:W1:Y:S02]  /*94b0*/  SYNCS.PHASECHK.TRANS64.TRYWAIT P0, [R6+URZ], R5 ;  /* 0x00000005060075a7 */ /* 0x001064000800017f */
[----:B-1----:R-:W-:Y:S05]  /*94c0*/  @!P0 NANOSLEEP.SYNCS 0x989680 ;  /* 0x009896800000895d */ /* 0x002fea0003900000 */
[----:B------:R-:W1:Y:S02]  /*94d0*/  @!P0 SYNCS.PHASECHK.TRANS64 P0, [R6+URZ], R5 ;  /* 0x00000005060085a7 */ /* 0x000e64000800007f */
[----:B-1----:R-:W-:Y:S05]  /*94e0*/  @!P0 BRA `(.L_x_164) ;  /* 0xfffffffc00f08947 */ /* 0x002fea000383ffff */
[----:B------:R-:W-:Y:S05]  /*94f0*/  BRA `(.L_x_203) ;  /* 0xffffffec00787947 */ /* 0x000fea000383ffff */
.L_x_165:
[----:B0-----:R0:W1:Y:S02]  /*9500*/  SYNCS.PHASECHK.TRANS64.TRYWAIT P0, [R9+URZ], R4 ;  /* 0x00000004090075a7 */ /* 0x001064000800017f */
[----:B-1----:R-:W-:Y:S05]  /*9510*/  @!P0 NANOSLEEP.SYNCS 0x989680 ;  /* 0x009896800000895d */ /* 0x002fea0003900000 */
[----:B------:R-:W1:Y:S02]  /*9520*/  @!P0 SYNCS.PHASECHK.TRANS64 P0, [R9+URZ], R4 ;  /* 0x00000004090085a7 */ /* 0x000e64000800007f */
[----:B-1----:R-:W-:Y:S05]  /*9530*/  @!P0 BRA `(.L_x_165) ;  /* 0xfffffffc00f08947 */ /* 0x002fea000383ffff */
[----:B------:R-:W-:Y:S05]  /*9540*/  BRA `(.L_x_204) ;  /* 0xffffffec00887947 */ /* 0x000fea000383ffff */
.L_x_166:
[----:B0-----:R0:W1:Y:S02]  /*9550*/  SYNCS.PHASECHK.TRANS64.TRYWAIT P0, [R6+URZ], R5 ;  /* 0x00000005060075a7 */ /* 0x001064000800017f */
[----:B-1----:R-:W-:Y:S05]  /*9560*/  @!P0 NANOSLEEP.SYNCS 0x989680 ;  /* 0x009896800000895d */ /* 0x002fea0003900000 */
[----:B------:R-:W1:Y:S02]  /*9570*/  @!P0 SYNCS.PHASECHK.TRANS64 P0, [R6+URZ], R5 ;  /* 0x00000005060085a7 */ /* 0x000e64000800007f */
[----:B-1----:R-:W-:Y:S05]  /*9580*/  @!P0 BRA `(.L_x_166) ;  /* 0xfffffffc00f08947 */ /* 0x002fea000383ffff */
[----:B------:R-:W-:Y:S05]  /*9590*/  BRA `(.L_x_205) ;  /* 0xffffffec00987947 */ /* 0x000fea000383ffff */
.L_x_167:
[----:B0-----:R0:W1:Y:S02]  /*95a0*/  SYNCS.PHASECHK.TRANS64.TRYWAIT P0, [R9+URZ], R4 ;  /* 0x00000004090075a7 */ /* 0x001064000800017f */
[----:B-1----:R-:W-:Y:S05]  /*95b0*/  @!P0 NANOSLEEP.SYNCS 0x989680 ;  /* 0x009896800000895d */ /* 0x002fea0003900000 */
[----:B------:R-:W1:Y:S02]  /*95c0*/  @!P0 SYNCS.PHASECHK.TRANS64 P0, [R9+URZ], R4 ;  /* 0x00000004090085a7 */ /* 0x000e64000800007f */
[----:B-1----:R-:W-:Y:S05]  /*95d0*/  @!P0 BRA `(.L_x_167) ;  /* 0xfffffffc00f08947 */ /* 0x002fea000383ffff */
[----:B------:R-:W-:Y:S05]  /*95e0*/  BRA `(.L_x_206) ;  /* 0xffffffec00a87947 */ /* 0x000fea000383ffff */
.L_x_168:
[----:B0-----:R0:W1:Y:S02]  /*95f0*/  SYNCS.PHASECHK.TRANS64.TRYWAIT P0, [R6+URZ], R5 ;  /* 0x00000005060075a7 */ /* 0x001064000800017f */
[----:B-1----:R-:W-:Y:S05]  /*9600*/  @!P0 NANOSLEEP.SYNCS 0x989680 ;  /* 0x009896800000895d */ /* 0x002fea0003900000 */
[----:B------:R-:W1:Y:S02]  /*9610*/  @!P0 SYNCS.PHASECHK.TRANS64 P0, [R6+URZ], R5 ;  /* 0x00000005060085a7 */ /* 0x000e64000800007f */
[----:B-1----:R-:W-:Y:S05]  /*9620*/  @!P0 BRA `(.L_x_168) ;  /* 0xfffffffc00f08947 */ /* 0x002fea000383ffff */
[----:B------:R-:W-:Y:S05]  /*9630*/  BRA `(.L_x_207) ;  /* 0xffffffec00b87947 */ /* 0x000fea000383ffff */
.L_x_169:
[----:B0-----:R0:W1:Y:S02]  /*9640*/  SYNCS.PHASECHK.TRANS64.TRYWAIT P0, [R9+URZ], R4 ;  /* 0x00000004090075a7 */ /* 0x001064000800017f */
[----:B-1----:R-:W-:Y:S05]  /*9650*/  @!P0 NANOSLEEP.SYNCS 0x989680 ;  /* 0x009896800000895d */ /* 0x002fea0003900000 */
[----:B------:R-:W1:Y:S02]  /*9660*/  @!P0 SYNCS.PHASECHK.TRANS64 P0, [R9+URZ], R4 ;  /* 0x00000004090085a7 */ /* 0x000e64000800007f */
[----:B-1----:R-:W-:Y:S05]  /*9670*/  @!P0 BRA `(.L_x_169) ;  /* 0xfffffffc00f08947 */ /* 0x002fea000383ffff */
[----:B------:R-:W-:Y:S05]  /*9680*/  BRA `(.L_x_208) ;  /* 0xffffffec00c87947 */ /* 0x000fea000383ffff */
.L_x_170:
[----:B0-----:R0:W1:Y:S02]  /*9690*/  SYNCS.PHASECHK.TRANS64.TRYWAIT P0, [R6+URZ], R5 ;  /* 0x00000005060075a7 */ /* 0x001064000800017f */
[----:B-1----:R-:W-:Y:S05]  /*96a0*/  @!P0 NANOSLEEP.SYNCS 0x989680 ;  /* 0x009896800000895d */ /* 0x002fea0003900000 */
[----:B------:R-:W1:Y:S02]  /*96b0*/  @!P0 SYNCS.PHASECHK.TRANS64 P0, [R6+URZ], R5 ;  /* 0x00000005060085a7 */ /* 0x000e64000800007f */
[----:B-1----:R-:W-:Y:S05]  /*96c0*/  @!P0 BRA `(.L_x_170) ;  /* 0xfffffffc00f08947 */ /* 0x002fea000383ffff */
[----:B------:R-:W-:Y:S05]  /*96d0*/  BRA `(.L_x_209) ;  /* 0xffffffec00d87947 */ /* 0x000fea000383ffff */
.L_x_171:
[----:B0-----:R0:W1:Y:S02]  /*96e0*/  SYNCS.PHASECHK.TRANS64.TRYWAIT P0, [R9+URZ], R4 ;  /* 0x00000004090075a7 */ /* 0x001064000800017f */
[----:B-1----:R-:W-:Y:S05]  /*96f0*/  @!P0 NANOSLEEP.SYNCS 0x989680 ;  /* 0x009896800000895d */ /* 0x002fea0003900000 */
[----:B------:R-:W1:Y:S02]  /*9700*/  @!P0 SYNCS.PHASECHK.TRANS64 P0, [R9+URZ], R4 ;  /* 0x00000004090085a7 */ /* 0x000e64000800007f */
[----:B-1----:R-:W-:Y:S05]  /*9710*/  @!P0 BRA `(.L_x_171) ;  /* 0xfffffffc00f08947 */ /* 0x002fea000383ffff */
[----:B------:R-:W-:Y:S05]  /*9720*/  BRA `(.L_x_210) ;  /* 0xffffffec00e87947 */ /* 0x000fea000383ffff */
.L_x_172:
[----:B0-----:R0:W1:Y:S02]  /*9730*/  SYNCS.PHASECHK.TRANS64.TRYWAIT P0, [R6+URZ], R5 ;  /* 0x00000005060075a7 */ /* 0x001064000800017f */
[----:B-1----:R-:W-:Y:S05]  /*9740*/  @!P0 NANOSLEEP.SYNCS 0x989680 ;  /* 0x009896800000895d */ /* 0x002fea0003900000 */
[----:B------:R-:W1:Y:S02]  /*9750*/  @!P0 SYNCS.PHASECHK.TRANS64 P0, [R6+URZ], R5 ;  /* 0x00000005060085a7 */ /* 0x000e64000800007f */
[----:B-1----:R-:W-:Y:S05]  /*9760*/  @!P0 BRA `(.L_x_172) ;  /* 0xfffffffc00f08947 */ /* 0x002fea000383ffff */
[----:B------:R-:W-:Y:S05]  /*9770*/  BRA `(.L_x_211) ;  /* 0xffffffec00f87947 */ /* 0x000fea000383ffff */
.L_x_173:
[----:B0-----:R0:W1:Y:S02]  /*9780*/  SYNCS.PHASECHK.TRANS64.TRYWAIT P0, [R9+URZ], R4 ;  /* 0x00000004090075a7 */ /* 0x001064000800017f */
[----:B-1----:R-:W-:Y:S05]  /*9790*/  @!P0 NANOSLEEP.SYNCS 0x989680 ;  /* 0x009896800000895d */ /* 0x002fea0003900000 */
[----:B------:R-:W1:Y:S02]  /*97a0*/  @!P0 SYNCS.PHASECHK.TRANS64 P0, [R9+URZ], R4 ;  /* 0x00000004090085a7 */ /* 0x000e64000800007f */
[----:B-1----:R-:W-:Y:S05]  /*97b0*/  @!P0 BRA `(.L_x_173) ;  /* 0xfffffffc00f08947 */ /* 0x002fea000383ffff */
[----:B------:R-:W-:Y:S05]  /*97c0*/  BRA `(.L_x_212) ;  /* 0xfffffff000087947 */ /* 0x000fea000383ffff */
.L_x_174:
[----:B0-----:R0:W1:Y:S02]  /*97d0*/  SYNCS.PHASECHK.TRANS64.TRYWAIT P0, [R6+URZ], R5 ;  /* 0x00000005060075a7 */ /* 0x001064000800017f */
[----:B-1----:R-:W-:Y:S05]  /*97e0*/  @!P0 NANOSLEEP.SYNCS 0x989680 ;  /* 0x009896800000895d */ /* 0x002fea0003900000 */
[----:B------:R-:W1:Y:S02]  /*97f0*/  @!P0 SYNCS.PHASECHK.TRANS64 P0, [R6+URZ], R5 ;  /* 0x00000005060085a7 */ /* 0x000e64000800007f */
[----:B-1----:R-:W-:Y:S05]  /*9800*/  @!P0 BRA `(.L_x_174) ;  /* 0xfffffffc00f08947 */ /* 0x002fea000383ffff */
[----:B------:R-:W-:Y:S05]  /*9810*/  BRA `(.L_x_213) ;  /* 0xfffffff000187947 */ /* 0x000fea000383ffff */
.L_x_175:
[----:B0-----:R0:W1:Y:S02]  /*9820*/  SYNCS.PHASECHK.TRANS64.TRYWAIT P0, [R9+URZ], R4 ;  /* 0x00000004090075a7 */ /* 0x001064000800017f */
[----:B-1----:R-:W-:Y:S05]  /*9830*/  @!P0 NANOSLEEP.SYNCS 0x989680 ;  /* 0x009896800000895d */ /* 0x002fea0003900000 */
[----:B------:R-:W1:Y:S02]  /*9840*/  @!P0 SYNCS.PHASECHK.TRANS64 P0, [R9+URZ], R4 ;  /* 0x00000004090085a7 */ /* 0x000e64000800007f */
[----:B-1----:R-:W-:Y:S05]  /*9850*/  @!P0 BRA `(.L_x_175) ;  /* 0xfffffffc00f08947 */ /* 0x002fea000383ffff */
[----:B------:R-:W-:Y:S05]  /*9860*/  BRA `(.L_x_214) ;  /* 0xfffffff000287947 */ /* 0x000fea000383ffff */
.L_x_176:
[----:B0-----:R0:W1:Y:S02]  /*9870*/  SYNCS.PHASECHK.TRANS64.TRYWAIT P0, [R6+URZ], R5 ;  /* 0x00000005060075a7 */ /* 0x001064000800017f */
[----:B-1----:R-:W-:Y:S05]  /*9880*/  @!P0 NANOSLEEP.SYNCS 0x989680 ;  /* 0x009896800000895d */ /* 0x002fea0003900000 */
[----:B------:R-:W1:Y:S02]  /*9890*/  @!P0 SYNCS.PHASECHK.TRANS64 P0, [R6+URZ], R5 ;  /* 0x00000005060085a7 */ /* 0x000e64000800007f */
[----:B-1----:R-:W-:Y:S05]  /*98a0*/  @!P0 BRA `(.L_x_176) ;  /* 0xfffffffc00f08947 */ /* 0x002fea000383ffff */
[----:B------:R-:W-:Y:S05]  /*98b0*/  BRA `(.L_x_215) ;  /* 0xfffffff000387947 */ /* 0x000fea000383ffff */
.L_x_177:
[----:B0-----:R0:W1:Y:S02]  /*98c0*/  SYNCS.PHASECHK.TRANS64.TRYWAIT P0, [R9+URZ], R4 ;  /* 0x00000004090075a7 */ /* 0x001064000800017f */
[----:B-1----:R-:W-:Y:S05]  /*98d0*/  @!P0 NANOSLEEP.SYNCS 0x989680 ;  /* 0x009896800000895d */ /* 0x002fea0003900000 */
[----:B------:R-:W1:Y:S02]  /*98e0*/  @!P0 SYNCS.PHASECHK.TRANS64 P0, [R9+URZ], R4 ;  /* 0x00000004090085a7 */ /* 0x000e64000800007f */
[----:B-1----:R-:W-:Y:S05]  /*98f0*/  @!P0 BRA `(.L_x_177) ;  /* 0xfffffffc00f08947 */ /* 0x002fea000383ffff */
[----:B------:R-:W-:Y:S05]  /*9900*/  BRA `(.L_x_216) ;  /* 0xfffffff000487947 */ /* 0x000fea000383ffff */
.L_x_178:
[----:B0-----:R0:W1:Y:S02]  /*9910*/  SYNCS.PHASECHK.TRANS64.TRYWAIT P0, [R6+URZ], R5 ;  /* 0x00000005060075a7 */ /* 0x001064000800017f */
[----:B-1----:R-:W-:Y:S05]  /*9920*/  @!P0 NANOSLEEP.SYNCS 0x989680 ;  /* 0x009896800000895d */ /* 0x002fea0003900000 */
[----:B------:R-:W1:Y:S02]  /*9930*/  @!P0 SYNCS.PHASECHK.TRANS64 P0, [R6+URZ], R5 ;  /* 0x00000005060085a7 */ /* 0x000e64000800007f */
[----:B-1----:R-:W-:Y:S05]  /*9940*/  @!P0 BRA `(.L_x_178) ;  /* 0xfffffffc00f08947 */ /* 0x002fea000383ffff */
[----:B------:R-:W-:Y:S05]  /*9950*/  BRA `(.L_x_217) ;  /* 0xfffffff000587947 */ /* 0x000fea000383ffff */
.L_x_179:
[----:B0-----:R0:W1:Y:S02]  /*9960*/  SYNCS.PHASECHK.TRANS64.TRYWAIT P0, [R9+URZ], R4 ;  /* 0x00000004090075a7 */ /* 0x001064000800017f */
[----:B-1----:R-:W-:Y:S05]  /*9970*/  @!P0 NANOSLEEP.SYNCS 0x989680 ;  /* 0x009896800000895d */ /* 0x002fea0003900000 */
[----:B------:R-:W1:Y:S02]  /*9980*/  @!P0 SYNCS.PHASECHK.TRANS64 P0, [R9+URZ], R4 ;  /* 0x00000004090085a7 */ /* 0x000e64000800007f */
[----:B-1----:R-:W-:Y:S05]  /*9990*/  @!P0 BRA `(.L_x_179) ;  /* 0xfffffffc00f08947 */ /* 0x002fea000383ffff */
[----:B------:R-:W-:Y:S05]  /*99a0*/  BRA `(.L_x_218) ;  /* 0xfffffff000687947 */ /* 0x000fea000383ffff */
.L_x_180:
[----:B0-----:R0:W1:Y:S02]  /*99b0*/  SYNCS.PHASECHK.TRANS64.TRYWAIT P0, [R6+URZ], R5 ;  /* 0x00000005060075a7 */ /* 0x001064000800017f */
[----:B-1----:R-:W-:Y:S05]  /*99c0*/  @!P0 NANOSLEEP.SYNCS 0x989680 ;  /* 0x009896800000895d */ /* 0x002fea0003900000 */
[----:B------:R-:W1:Y:S02]  /*99d0*/  @!P0 SYNCS.PHASECHK.TRANS64 P0, [R6+URZ], R5 ;  /* 0x00000005060085a7 */ /* 0x000e64000800007f */
[----:B-1----:R-:W-:Y:S05]  /*99e0*/  @!P0 BRA `(.L_x_180) ;  /* 0xfffffffc00f08947 */ /* 0x002fea000383ffff */
[----:B------:R-:W-:Y:S05]  /*99f0*/  BRA `(.L_x_219) ;  /* 0xfffffff000787947 */ /* 0x000fea000383ffff */
.L_x_181:
[----:B0-----:R0:W1:Y:S02]  /*9a00*/  SYNCS.PHASECHK.TRANS64.TRYWAIT P0, [R9+URZ], R4 ;  /* 0x00000004090075a7 */ /* 0x001064000800017f */
[----:B-1----:R-:W-:Y:S05]  /*9a10*/  @!P0 NANOSLEEP.SYNCS 0x989680 ;  /* 0x009896800000895d */ /* 0x002fea0003900000 */
[----:B------:R-:W1:Y:S02]  /*9a20*/  @!P0 SYNCS.PHASECHK.TRANS64 P0, [R9+URZ], R4 ;  /* 0x00000004090085a7 */ /* 0x000e64000800007f */
[----:B-1----:R-:W-:Y:S05]  /*9a30*/  @!P0 BRA `(.L_x_181) ;  /* 0xfffffffc00f08947 */ /* 0x002fea000383ffff */
[----:B------:R-:W-:Y:S05]  /*9a40*/  BRA `(.L_x_220) ;  /* 0xfffffff000887947 */ /* 0x000fea000383ffff */
.L_x_182:
[----:B0-----:R0:W1:Y:S02]  /*9a50*/  SYNCS.PHASECHK.TRANS64.TRYWAIT P0, [R6+URZ], R5 ;  /* 0x00000005060075a7 */ /* 0x001064000800017f */
[----:B-1----:R-:W-:Y:S05]  /*9a60*/  @!P0 NANOSLEEP.SYNCS 0x989680 ;  /* 0x009896800000895d */ /* 0x002fea0003900000 */
[----:B------:R-:W1:Y:S02]  /*9a70*/  @!P0 SYNCS.PHASECHK.TRANS64 P0, [R6+URZ], R5 ;  /* 0x00000005060085a7 */ /* 0x000e64000800007f */
[----:B-1----:R-:W-:Y:S05]  /*9a80*/  @!P0 BRA `(.L_x_182) ;  /* 0xfffffffc00f08947 */ /* 0x002fea000383ffff */
[----:B------:R-:W-:Y:S05]  /*9a90*/  BRA `(.L_x_221) ;  /* 0xfffffff000987947 */ /* 0x000fea000383ffff */
.L_x_183:
[----:B0-----:R0:W1:Y:S02]  /*9aa0*/  SYNCS.PHASECHK.TRANS64.TRYWAIT P0, [R9+URZ], R4 ;  /* 0x00000004090075a7 */ /* 0x001064000800017f */
[----:B-1----:R-:W-:Y:S05]  /*9ab0*/  @!P0 NANOSLEEP.SYNCS 0x989680 ;  /* 0x009896800000895d */ /* 0x002fea0003900000 */
[----:B------:R-:W1:Y:S02]  /*9ac0*/  @!P0 SYNCS.PHASECHK.TRANS64 P0, [R9+URZ], R4 ;  /* 0x00000004090085a7 */ /* 0x000e64000800007f */
[----:B-1----:R-:W-:Y:S05]  /*9ad0*/  @!P0 BRA `(.L_x_183) ;  /* 0xfffffffc00f08947 */ /* 0x002fea000383ffff */
[----:B------:R-:W-:Y:S05]  /*9ae0*/  BRA `(.L_x_222) ;  /* 0xfffffff000a87947 */ /* 0x000fea000383ffff */
.L_x_184:
[----:B0-----:R0:W1:Y:S02]  /*9af0*/  SYNCS.PHASECHK.TRANS64.TRYWAIT P0, [R6+URZ], R5 ;  /* 0x00000005060075a7 */ /* 0x001064000800017f */
[----:B-1----:R-:W-:Y:S05]  /*9b00*/  @!P0 NANOSLEEP.SYNCS 0x989680 ;  /* 0x009896800000895d */ /* 0x002fea0003900000 */
[----:B------:R-:W1:Y:S02]  /*9b10*/  @!P0 SYNCS.PHASECHK.TRANS64 P0, [R6+URZ], R5 ;  /* 0x00000005060085a7 */ /* 0x000e64000800007f */
[----:B-1----:R-:W-:Y:S05]  /*9b20*/  @!P0 BRA `(.L_x_184) ;  /* 0xfffffffc00f08947 */ /* 0x002fea000383ffff */
[----:B------:R-:W-:Y:S05]  /*9b30*/  BRA `(.L_x_223) ;  /* 0xfffffff000b87947 */ /* 0x000fea000383ffff */
.L_x_185:
[----:B0-----:R0:W1:Y:S02]  /*9b40*/  SYNCS.PHASECHK.TRANS64.TRYWAIT P0, [R9+URZ], R4 ;  /* 0x00000004090075a7 */ /* 0x001064000800017f */
[----:B-1----:R-:W-:Y:S05]  /*9b50*/  @!P0 NANOSLEEP.SYNCS 0x989680 ;  /* 0x009896800000895d */ /* 0x002fea0003900000 */
[----:B------:R-:W1:Y:S02]  /*9b60*/  @!P0 SYNCS.PHASECHK.TRANS64 P0, [R9+URZ], R4 ;  /* 0x00000004090085a7 */ /* 0x000e64000800007f */
[----:B-1----:R-:W-:Y:S05]  /*9b70*/  @!P0 BRA `(.L_x_185) ;  /* 0xfffffffc00f08947 */ /* 0x002fea000383ffff */
[----:B------:R-:W-:Y:S05]  /*9b80*/  BRA `(.L_x_224) ;  /* 0xfffffff000c87947 */ /* 0x000fea000383ffff */
.L_x_186:
[----:B0-----:R0:W1:Y:S02]  /*9b90*/  SYNCS.PHASECHK.TRANS64.TRYWAIT P0, [R6+URZ], R5 ;  /* 0x00000005060075a7 */ /* 0x001064000800017f */
[----:B-1----:R-:W-:Y:S05]  /*9ba0*/  @!P0 NANOSLEEP.SYNCS 0x989680 ;  /* 0x009896800000895d */ /* 0x002fea0003900000 */
[----:B------:R-:W1:Y:S02]  /*9bb0*/  @!P0 SYNCS.PHASECHK.TRANS64 P0, [R6+URZ], R5 ;  /* 0x00000005060085a7 */ /* 0x000e64000800007f */
[----:B-1----:R-:W-:Y:S05]  /*9bc0*/  @!P0 BRA `(.L_x_186) ;  /* 0xfffffffc00f08947 */ /* 0x002fea000383ffff */
[----:B------:R-:W-:Y:S05]  /*9bd0*/  BRA `(.L_x_225) ;  /* 0xfffffff000d87947 */ /* 0x000fea000383ffff */
.L_x_187:
[----:B0-----:R0:W1:Y:S02]  /*9be0*/  SYNCS.PHASECHK.TRANS64.TRYWAIT P0, [R9+URZ], R4 ;  /* 0x00000004090075a7 */ /* 0x001064000800017f */
[----:B-1----:R-:W-:Y:S05]  /*9bf0*/  @!P0 NANOSLEEP.SYNCS 0x989680 ;  /* 0x009896800000895d */ /* 0x002fea0003900000 */
[----:B------:R-:W1:Y:S02]  /*9c00*/  @!P0 SYNCS.PHASECHK.TRANS64 P0, [R9+URZ], R4 ;  /* 0x00000004090085a7 */ /* 0x000e64000800007f */
[----:B-1----:R-:W-:Y:S05]  /*9c10*/  @!P0 BRA `(.L_x_187) ;  /* 0xfffffffc00f08947 */ /* 0x002fea000383ffff */
[----:B------:R-:W-:Y:S05]  /*9c20*/  BRA `(.L_x_226) ;  /* 0xfffffff000e87947 */ /* 0x000fea000383ffff */
.L_x_188:
[----:B0-----:R0:W1:Y:S02]  /*9c30*/  SYNCS.PHASECHK.TRANS64.TRYWAIT P0, [R6+URZ], R5 ;  /* 0x00000005060075a7 */ /* 0x001064000800017f */
[----:B-1----:R-:W-:Y:S05]  /*9c40*/  @!P0 NANOSLEEP.SYNCS 0x989680 ;  /* 0x009896800000895d */ /* 0x002fea0003900000 */
[----:B------:R-:W1:Y:S02]  /*9c50*/  @!P0 SYNCS.PHASECHK.TRANS64 P0, [R6+URZ], R5 ;  /* 0x00000005060085a7 */ /* 0x000e64000800007f */
[----:B-1----:R-:W-:Y:S05]  /*9c60*/  @!P0 BRA `(.L_x_188) ;  /* 0xfffffffc00f08947 */ /* 0x002fea000383ffff */
[----:B------:R-:W-:Y:S05]  /*9c70*/  BRA `(.L_x_227) ;  /* 0xfffffff000f07947 */ /* 0x000fea000383ffff */
.L_x_228:
[----:B------:R-:W-:-:S00]  /*9c80*/  BRA `(.L_x_228) ;  /* 0xfffffffc00fc7947 */ /* 0x000fc0000383ffff */
[----:B------:R-:W-:-:S00]  /*9c90*/  NOP ;  /* 0x0000000000007918 */ /* 0x000fc00000000000 */
        /* <DEDUP_REMOVED lines=14> */
.L_x_229:


//--------------------- .nv.shared._ZN7cutlass13device_kernelINS_4gemm6kernel13GemmUniversalIN4cute5tupleIJiiiiEEENS1_10collective13CollectiveMmaINS1_37MainloopSm90TmaGmmaWarpSpecializedFP8ILi32ENS5_IJNS4_1CILi2EEENSA_ILi1EEESC_EEENS1_35KernelTmaWarpSpecializedCooperativeEEENS5_IJNSA_ILi128EEENSA_ILi96EEENSA_ILi32EEEEEENS_12float_e4m3_tENS5_IJlSC_lEEESK_SL_NS4_8TiledMMAINS4_8MMA_AtomIJNS4_4SM904GMMA30MMA_64x96x32_F32E4M3E4M3_SS_TNILNSP_7ScaleInE1ELSR_1EEEEEENS4_6LayoutISD_NS5_IJSC_NSA_ILi0EEESV_EEEEENS5_IJNS4_10UnderscoreESY_SY_EEEEENS4_13SM90_TMA_LOADENS4_14ComposedLayoutINS4_7SwizzleILi1ELi4ELi3EEENS4_18smem_ptr_flag_bitsILi8EEENSU_INS5_IJNSA_ILi8EEESI_EEENS5_IJSI_SC_EEEEEEEvNS4_8identityENS4_23SM90_TMA_LOAD_MULTICASTES1B_vS1C_EENS_8epilogue10collective6detail29Sm90TmaWarpSpecializedAdapterINS1G_15DefaultEpilogueISK_SL_SL_NS1F_6thread17LinearCombinationISK_Li1EffLNS1K_9ScaleType4KindE0ELNS_15FloatRoundStyleE2ESK_EENS1_15EpilogueDefaultEEEEEvvEEEEvNT_6ParamsE --------------------------
	.section	.nv.shared._ZN7cutlass13device_kernelINS_4gemm6kernel13GemmUniversalIN4cute5tupleIJiiiiEEENS1_10collective13CollectiveMmaINS1_37MainloopSm90TmaGmmaWarpSpecializedFP8ILi32ENS5_IJNS4_1CILi2EEENSA_ILi1EEESC_EEENS1_35KernelTmaWarpSpecializedCooperativeEEENS5_IJNSA_ILi128EEENSA_ILi96EEENSA_ILi32EEEEEENS_12float_e4m3_tENS5_IJlSC_lEEESK_SL_NS4_8TiledMMAINS4_8MMA_AtomIJNS4_4SM904GMMA30MMA_64x96x32_F32E4M3E4M3_SS_TNILNSP_7ScaleInE1ELSR_1EEEEEENS4_6LayoutISD_NS5_IJSC_NSA_ILi0EEESV_EEEEENS5_IJNS4_10UnderscoreESY_SY_EEEEENS4_13SM90_TMA_LOADENS4_14ComposedLayoutINS4_7SwizzleILi1ELi4ELi3EEENS4_18smem_ptr_flag_bitsILi8EEENSU_INS5_IJNSA_ILi8EEESI_EEENS5_IJSI_SC_EEEEEEEvNS4_8identityENS4_23SM90_TMA_LOAD_MULTICASTES1B_vS1C_EENS_8epilogue10collective6detail29Sm90TmaWarpSpecializedAdapterINS1G_15DefaultEpilogueISK_SL_SL_NS1F_6thread17LinearCombinationISK_Li1EffLNS1K_9ScaleType4KindE0ELNS_15FloatRoundStyleE2ESK_EENS1_15EpilogueDefaultEEEEEvvEEEEvNT_6ParamsE,"aw",@nobits
	.sectionflags	@""
	.align	16
	.zero		1024


//--------------------- .nv.shared.reserved.0     --------------------------
	.section	.nv.shared.reserved.0,"aw",@nobits
	.weak		__nv_reservedSMEM_offset_0_alias
	.size		__nv_reservedSMEM_offset_0_alias, 0, 0
	.other		__nv_reservedSMEM_offset_0_alias,@"STO_CUDA_RESERVED_SHARED STV_DEFAULT"
__nv_reservedSMEM_offset_0_alias:
	.zero		0


//--------------------- .nv.global                --------------------------
	.section	.nv.global,"aw",@nobits
.nv.global:
	.type		_ZN40_INTERNAL_3d83c153_4_k_cu_d2592132_162394cute1_E,@object
	.size		_ZN40_INTERNAL_3d83c153_4_k_cu_d2592132_162394cute1_E,(_ZN40_INTERNAL_3d83c153_4_k_cu_d2592132_162394cuda3std3__45__cpo6cbeginE - _ZN40_INTERNAL_3d83c153_4_k_cu_d2592132_162394cute1_E)
_ZN40_INTERNAL_3d83c153_4_k_cu_d2592132_162394cute1_E:
	.zero		1
	.type		_ZN40_INTERNAL_3d83c153_4_k_cu_d2592132_162394cuda3std3__45__cpo6cbeginE,@object
	.size		_ZN40_INTERNAL_3d83c153_4_k_cu_d2592132_162394cuda3std3__45__cpo6cbeginE,(_ZN40_INTERNAL_3d83c153_4_k_cu_d2592132_162394cuda3std3__48in_placeE - _ZN40_INTERNAL_3d83c153_4_k_cu_d2592132_162394cuda3std3__45__cpo6cbeginE)
_ZN40_INTERNAL_3d83c153_4_k_cu_d2592132_162394cuda3std3__45__cpo6cbeginE:
	.zero		1
	.type		_ZN40_INTERNAL_3d83c153_4_k_cu_d2592132_162394cuda3std3__48in_placeE,@object
	.size		_ZN40_INTERNAL_3d83c153_4_k_cu_d2592132_162394cuda3std3__48in_placeE,(_ZN40_INTERNAL_3d83c153_4_k_cu_d2592132_162394cuda3std6ranges3__45__cpo9iter_moveE - _ZN40_INTERNAL_3d83c153_4_k_cu_d2592132_162394cuda3std3__48in_placeE)
_ZN40_INTERNAL_3d83c153_4_k_cu_d2592132_162394cuda3std3__48in_placeE:
	.zero		1
	.type		_ZN40_INTERNAL_3d83c153_4_k_cu_d2592132_162394cuda3std6ranges3__45__cpo9iter_moveE,@object
	.size		_ZN40_INTERNAL_3d83c153_4_k_cu_d2592132_162394cuda3std6ranges3__45__cpo9iter_moveE,(_ZN40_INTERNAL_3d83c153_4_k_cu_d2592132_162394cuda3std3__45__cpo5beginE - _ZN40_INTERNAL_3d83c153_4_k_cu_d2592132_162394cuda3std6ranges3__45__cpo9iter_moveE)
_ZN40_INTERNAL_3d83c153_4_k_cu_d2592132_162394cuda3std6ranges3__45__cpo9iter_moveE:
	.zero		1
	.type		_ZN40_INTERNAL_3d83c153_4_k_cu_d2592132_162394cuda3std3__45__cpo5beginE,@object
	.size		_ZN40_INTERNAL_3d83c153_4_k_cu_d2592132_162394cuda3std3__45__cpo5beginE,(_ZN40_INTERNAL_3d83c153_4_k_cu_d2592132_162394cuda3std3__442_GLOBAL__N__3d83c153_4_k_cu_d2592132_162396ignoreE - _ZN40_INTERNAL_3d83c153_4_k_cu_d2592132_162394cuda3std3__45__cpo5beginE)
_ZN40_INTERNAL_3d83c153_4_k_cu_d2592132_162394cuda3std3__45__cpo5beginE:
	.zero		1
	.type		_ZN40_INTERNAL_3d83c153_4_k_cu_d2592132_162394cuda3std3__442_GLOBAL__N__3d83c153_4_k_cu_d2592132_162396ignoreE,@object
	.size		_ZN40_INTERNAL_3d83c153_4_k_cu_d2592132_162394cuda3std3__442_GLOBAL__N__3d83c153_4_k_cu_d2592132_162396ignoreE,(_ZN40_INTERNAL_3d83c153_4_k_cu_d2592132_162394cute7productE - _ZN40_INTERNAL_3d83c153_4_k_cu_d2592132_162394cuda3std3__442_GLOBAL__N__3d83c153_4_k_cu_d2592132_162396ignoreE)
_ZN40_INTERNAL_3d83c153_4_k_cu_d2592132_162394cuda3std3__442_GLOBAL__N__3d83c153_4_k_cu_d2592132_162396ignoreE:
	.zero		1
	.type		_ZN40_INTERNAL_3d83c153_4_k_cu_d2592132_162394cute7productE,@object
	.size		_ZN40_INTERNAL_3d83c153_4_k_cu_d2592132_162394cute7productE,(_ZN40_INTERNAL_3d83c153_4_k_cu_d2592132_162394cuda3std3__45__cpo3endE - _ZN40_INTERNAL_3d83c153_4_k_cu_d2592132_162394cute7productE)
_ZN40_INTERNAL_3d83c153_4_k_cu_d2592132_162394cute7productE:
	.zero		1
	.type		_ZN40_INTERNAL_3d83c153_4_k_cu_d2592132_162394cuda3std3__45__cpo3endE,@object
	.size		_ZN40_INTERNAL_3d83c153_4_k_cu_d2592132_162394cuda3std3__45__cpo3endE,(_ZN40_INTERNAL_3d83c153_4_k_cu_d2592132_162394cuda3std3__419piecewise_constructE - _ZN40_INTERNAL_3d83c153_4_k_cu_d2592132_162394cuda3std3__45__cpo3endE)
_ZN40_INTERNAL_3d83c153_4_k_cu_d2592132_162394cuda3std3__45__cpo3endE:
	.zero		1
	.type		_ZN40_INTERNAL_3d83c153_4_k_cu_d2592132_162394cuda3std3__419piecewise_constructE,@object
	.size		_ZN40_INTERNAL_3d83c153_4_k_cu_d2592132_162394cuda3std3__419piecewise_constructE,(_ZN40_INTERNAL_3d83c153_4_k_cu_d2592132_162394cuda3std3__45__cpo4cendE - _ZN40_INTERNAL_3d83c153_4_k_cu_d2592132_162394cuda3std3__419piecewise_constructE)
_ZN40_INTERNAL_3d83c153_4_k_cu_d2592132_162394cuda3std3__419piecewise_constructE:
	.zero		1
	.type		_ZN40_INTERNAL_3d83c153_4_k_cu_d2592132_162394cuda3std3__45__cpo4cendE,@object
	.size		_ZN40_INTERNAL_3d83c153_4_k_cu_d2592132_162394cuda3std3__45__cpo4cendE,(_ZN40_INTERNAL_3d83c153_4_k_cu_d2592132_162394cuda3std6ranges3__45__cpo4swapE - _ZN40_INTERNAL_3d83c153_4_k_cu_d2592132_162394cuda3std3__45__cpo4cendE)
_ZN40_INTERNAL_3d83c153_4_k_cu_d2592132_162394cuda3std3__45__cpo4cendE:
	.zero		1
	.type		_ZN40_INTERNAL_3d83c153_4_k_cu_d2592132_162394cuda3std6ranges3__45__cpo4swapE,@object
	.size		_ZN40_INTERNAL_3d83c153_4_k_cu_d2592132_162394cuda3std6ranges3__45__cpo4swapE,(.L_7 - _ZN40_INTERNAL_3d83c153_4_k_cu_d2592132_162394cuda3std6ranges3__45__cpo4swapE)
_ZN40_INTERNAL_3d83c153_4_k_cu_d2592132_162394cuda3std6ranges3__45__cpo4swapE:
	.zero		1
.L_7:


//--------------------- .nv.constant0._ZN7cutlass13device_kernelINS_4gemm6kernel13GemmUniversalIN4cute5tupleIJiiiiEEENS1_10collective13CollectiveMmaINS1_37MainloopSm90TmaGmmaWarpSpecializedFP8ILi32ENS5_IJNS4_1CILi2EEENSA_ILi1EEESC_EEENS1_35KernelTmaWarpSpecializedCooperativeEEENS5_IJNSA_ILi128EEENSA_ILi96EEENSA_ILi32EEEEEENS_12float_e4m3_tENS5_IJlSC_lEEESK_SL_NS4_8TiledMMAINS4_8MMA_AtomIJNS4_4SM904GMMA30MMA_64x96x32_F32E4M3E4M3_SS_TNILNSP_7ScaleInE1ELSR_1EEEEEENS4_6LayoutISD_NS5_IJSC_NSA_ILi0EEESV_EEEEENS5_IJNS4_10UnderscoreESY_SY_EEEEENS4_13SM90_TMA_LOADENS4_14ComposedLayoutINS4_7SwizzleILi1ELi4ELi3EEENS4_18smem_ptr_flag_bitsILi8EEENSU_INS5_IJNSA_ILi8EEESI_EEENS5_IJSI_SC_EEEEEEEvNS4_8identityENS4_23SM90_TMA_LOAD_MULTICASTES1B_vS1C_EENS_8epilogue10collective6detail29Sm90TmaWarpSpecializedAdapterINS1G_15DefaultEpilogueISK_SL_SL_NS1F_6thread17LinearCombinationISK_Li1EffLNS1K_9ScaleType4KindE0ELNS_15FloatRoundStyleE2ESK_EENS1_15EpilogueDefaultEEEEEvvEEEEvNT_6ParamsE --------------------------
	.section	.nv.constant0._ZN7cutlass13device_kernelINS_4gemm6kernel13GemmUniversalIN4cute5tupleIJiiiiEEENS1_10collective13CollectiveMmaINS1_37MainloopSm90TmaGmmaWarpSpecializedFP8ILi32ENS5_IJNS4_1CILi2EEENSA_ILi1EEESC_EEENS1_35KernelTmaWarpSpecializedCooperativeEEENS5_IJNSA_ILi128EEENSA_ILi96EEENSA_ILi32EEEEEENS_12float_e4m3_tENS5_IJlSC_lEEESK_SL_NS4_8TiledMMAINS4_8MMA_AtomIJNS4_4SM904GMMA30MMA_64x96x32_F32E4M3E4M3_SS_TNILNSP_7ScaleInE1ELSR_1EEEEEENS4_6LayoutISD_NS5_IJSC_NSA_ILi0EEESV_EEEEENS5_IJNS4_10UnderscoreESY_SY_EEEEENS4_13SM90_TMA_LOADENS4_14ComposedLayoutINS4_7SwizzleILi1ELi4ELi3EEENS4_18smem_ptr_flag_bitsILi8EEENSU_INS5_IJNSA_ILi8EEESI_EEENS5_IJSI_SC_EEEEEEEvNS4_8identityENS4_23SM90_TMA_LOAD_MULTICASTES1B_vS1C_EENS_8epilogue10collective6detail29Sm90TmaWarpSpecializedAdapterINS1G_15DefaultEpilogueISK_SL_SL_NS1F_6thread17LinearCombinationISK_Li1EffLNS1K_9ScaleType4KindE0ELNS_15FloatRoundStyleE2ESK_EENS1_15EpilogueDefaultEEEEEvvEEEEvNT_6ParamsE,"a",@progbits
	.sectionflags	@""
	.align	4
.nv.constant0._ZN7cutlass13device_kernelINS_4gemm6kernel13GemmUniversalIN4cute5tupleIJiiiiEEENS1_10collective13CollectiveMmaINS1_37MainloopSm90TmaGmmaWarpSpecializedFP8ILi32ENS5_IJNS4_1CILi2EEENSA_ILi1EEESC_EEENS1_35KernelTmaWarpSpecializedCooperativeEEENS5_IJNSA_ILi128EEENSA_ILi96EEENSA_ILi32EEEEEENS_12float_e4m3_tENS5_IJlSC_lEEESK_SL_NS4_8TiledMMAINS4_8MMA_AtomIJNS4_4SM904GMMA30MMA_64x96x32_F32E4M3E4M3_SS_TNILNSP_7ScaleInE1ELSR_1EEEEEENS4_6LayoutISD_NS5_IJSC_NSA_ILi0EEESV_EEEEENS5_IJNS4_10UnderscoreESY_SY_EEEEENS4_13SM90_TMA_LOADENS4_14ComposedLayoutINS4_7SwizzleILi1ELi4ELi3EEENS4_18smem_ptr_flag_bitsILi8EEENSU_INS5_IJNSA_ILi8EEESI_EEENS5_IJSI_SC_EEEEEEEvNS4_8identityENS4_23SM90_TMA_LOAD_MULTICASTES1B_vS1C_EENS_8epilogue10collective6detail29Sm90TmaWarpSpecializedAdapterINS1G_15DefaultEpilogueISK_SL_SL_NS1F_6thread17LinearCombinationISK_Li1EffLNS1K_9ScaleType4KindE0ELNS_15FloatRoundStyleE2ESK_EENS1_15EpilogueDefaultEEEEEvvEEEEvNT_6ParamsE:
	.zero		1664


//--------------------- SYMBOLS --------------------------

	.type		.nv.reservedSmem.offset0,@object
	.size		.nv.reservedSmem.offset0,0x4
